//
// Generated by NVIDIA NVVM Compiler
//
// Compiler Build ID: CL-36424714
// Cuda compilation tools, release 13.0, V13.0.88
// Based on NVVM 20.0.0
//

.version 9.0
.target sm_100
.address_size 64

	// .globl	_Z18matmult_gpu4KerneliiiPdS_S_

.visible .entry _Z18matmult_gpu4KerneliiiPdS_S_(
	.param .u32 _Z18matmult_gpu4KerneliiiPdS_S__param_0,
	.param .u32 _Z18matmult_gpu4KerneliiiPdS_S__param_1,
	.param .u32 _Z18matmult_gpu4KerneliiiPdS_S__param_2,
	.param .u64 .ptr .align 1 _Z18matmult_gpu4KerneliiiPdS_S__param_3,
	.param .u64 .ptr .align 1 _Z18matmult_gpu4KerneliiiPdS_S__param_4,
	.param .u64 .ptr .align 1 _Z18matmult_gpu4KerneliiiPdS_S__param_5
)
{
	.reg .pred 	%p<52>;
	.reg .b32 	%r<377>;
	.reg .b64 	%rd<156>;
	.reg .b64 	%fd<194>;

	ld.param.u32 	%r79, [_Z18matmult_gpu4KerneliiiPdS_S__param_0];
	ld.param.u32 	%r80, [_Z18matmult_gpu4KerneliiiPdS_S__param_1];
	ld.param.u32 	%r81, [_Z18matmult_gpu4KerneliiiPdS_S__param_2];
	ld.param.u64 	%rd7, [_Z18matmult_gpu4KerneliiiPdS_S__param_3];
	cvta.to.global.u64 	%rd1, %rd7;
	mov.u32 	%r82, %ctaid.x;
	mov.u32 	%r83, %ntid.x;
	mov.u32 	%r84, %tid.x;
	mad.lo.s32 	%r353, %r82, %r83, %r84;
	mov.u32 	%r85, %ctaid.y;
	mov.u32 	%r86, %ntid.y;
	mov.u32 	%r87, %tid.y;
	mad.lo.s32 	%r88, %r85, %r86, %r87;
	mul.lo.s32 	%r2, %r88, 24;
	setp.ge.s32 	%p1, %r2, %r79;
	setp.ge.s32 	%p2, %r353, %r80;
	or.pred  	%p3, %p1, %p2;
	@%p3 bra 	$L__BB0_96;
	setp.lt.s32 	%p4, %r81, 1;
	mov.f64 	%fd169, 0d0000000000000000;
	mov.f64 	%fd168, %fd169;
	mov.f64 	%fd167, %fd169;
	mov.f64 	%fd166, %fd169;
	mov.f64 	%fd165, %fd169;
	mov.f64 	%fd164, %fd169;
	mov.f64 	%fd163, %fd169;
	mov.f64 	%fd162, %fd169;
	mov.f64 	%fd161, %fd169;
	mov.f64 	%fd160, %fd169;
	mov.f64 	%fd159, %fd169;
	mov.f64 	%fd158, %fd169;
	mov.f64 	%fd157, %fd169;
	mov.f64 	%fd156, %fd169;
	mov.f64 	%fd155, %fd169;
	mov.f64 	%fd154, %fd169;
	mov.f64 	%fd153, %fd169;
	mov.f64 	%fd152, %fd169;
	mov.f64 	%fd151, %fd169;
	mov.f64 	%fd150, %fd169;
	mov.f64 	%fd149, %fd169;
	mov.f64 	%fd148, %fd169;
	mov.f64 	%fd147, %fd169;
	mov.f64 	%fd193, %fd169;
	@%p4 bra 	$L__BB0_50;
	mul.lo.s32 	%r89, %r81, %r2;
	shl.b32 	%r90, %r81, 1;
	add.s32 	%r355, %r89, %r90;
	add.s32 	%r356, %r355, %r81;
	add.s32 	%r357, %r356, %r81;
	add.s32 	%r358, %r357, %r81;
	add.s32 	%r359, %r358, %r81;
	add.s32 	%r360, %r359, %r81;
	add.s32 	%r361, %r360, %r81;
	add.s32 	%r362, %r361, %r81;
	add.s32 	%r363, %r362, %r81;
	add.s32 	%r364, %r363, %r81;
	add.s32 	%r365, %r364, %r81;
	add.s32 	%r91, %r2, 13;
	add.s32 	%r92, %r2, 14;
	add.s32 	%r93, %r2, 15;
	add.s32 	%r94, %r2, 16;
	add.s32 	%r95, %r2, 17;
	add.s32 	%r96, %r2, 18;
	add.s32 	%r97, %r2, 19;
	add.s32 	%r98, %r2, 20;
	add.s32 	%r99, %r2, 21;
	add.s32 	%r100, %r2, 22;
	add.s32 	%r101, %r2, 23;
	mul.lo.s32 	%r376, %r81, %r101;
	mul.lo.s32 	%r375, %r81, %r100;
	mul.lo.s32 	%r374, %r81, %r99;
	mul.lo.s32 	%r373, %r81, %r98;
	mul.lo.s32 	%r372, %r81, %r97;
	mul.lo.s32 	%r371, %r81, %r96;
	mul.lo.s32 	%r370, %r81, %r95;
	mul.lo.s32 	%r369, %r81, %r94;
	mul.lo.s32 	%r368, %r81, %r93;
	mul.lo.s32 	%r367, %r81, %r92;
	mul.lo.s32 	%r366, %r81, %r91;
	neg.s32 	%r354, %r81;
	add.s32 	%r352, %r89, %r81;
	mul.wide.u32 	%rd10, %r89, 8;
	add.s64 	%rd155, %rd1, %rd10;
	mov.f64 	%fd169, 0d0000000000000000;
$L__BB0_3:
	ld.param.u64 	%rd153, [_Z18matmult_gpu4KerneliiiPdS_S__param_4];
	ld.param.u32 	%r281, [_Z18matmult_gpu4KerneliiiPdS_S__param_0];
	mov.u32 	%r102, %ctaid.y;
	mov.u32 	%r103, %ntid.y;
	mov.u32 	%r104, %tid.y;
	mad.lo.s32 	%r105, %r102, %r103, %r104;
	mul.lo.s32 	%r106, %r105, 24;
	or.b32  	%r107, %r106, 1;
	setp.ge.u32 	%p5, %r107, %r281;
	mul.wide.s32 	%rd11, %r353, 8;
	cvta.to.global.u64 	%rd12, %rd153;
	add.s64 	%rd13, %rd12, %rd11;
	ld.global.f64 	%fd99, [%rd155];
	ld.global.f64 	%fd25, [%rd13];
	fma.rn.f64 	%fd193, %fd99, %fd25, %fd193;
	@%p5 bra 	$L__BB0_5;
	ld.param.u64 	%rd130, [_Z18matmult_gpu4KerneliiiPdS_S__param_3];
	cvta.to.global.u64 	%rd14, %rd130;
	mul.wide.u32 	%rd15, %r352, 8;
	add.s64 	%rd16, %rd14, %rd15;
	ld.global.f64 	%fd100, [%rd16];
	fma.rn.f64 	%fd147, %fd100, %fd25, %fd147;
$L__BB0_5:
	ld.param.u32 	%r282, [_Z18matmult_gpu4KerneliiiPdS_S__param_0];
	mov.u32 	%r108, %ctaid.y;
	mov.u32 	%r109, %ntid.y;
	mov.u32 	%r110, %tid.y;
	mad.lo.s32 	%r111, %r108, %r109, %r110;
	mul.lo.s32 	%r112, %r111, 24;
	or.b32  	%r113, %r112, 2;
	setp.ge.u32 	%p6, %r113, %r282;
	@%p6 bra 	$L__BB0_7;
	ld.param.u64 	%rd131, [_Z18matmult_gpu4KerneliiiPdS_S__param_3];
	cvta.to.global.u64 	%rd17, %rd131;
	mul.wide.u32 	%rd18, %r355, 8;
	add.s64 	%rd19, %rd17, %rd18;
	ld.global.f64 	%fd101, [%rd19];
	fma.rn.f64 	%fd148, %fd101, %fd25, %fd148;
$L__BB0_7:
	ld.param.u32 	%r283, [_Z18matmult_gpu4KerneliiiPdS_S__param_0];
	mov.u32 	%r114, %ctaid.y;
	mov.u32 	%r115, %ntid.y;
	mov.u32 	%r116, %tid.y;
	mad.lo.s32 	%r117, %r114, %r115, %r116;
	mul.lo.s32 	%r118, %r117, 24;
	or.b32  	%r119, %r118, 3;
	setp.ge.u32 	%p7, %r119, %r283;
	@%p7 bra 	$L__BB0_9;
	ld.param.u64 	%rd132, [_Z18matmult_gpu4KerneliiiPdS_S__param_3];
	cvta.to.global.u64 	%rd20, %rd132;
	mul.wide.u32 	%rd21, %r356, 8;
	add.s64 	%rd22, %rd20, %rd21;
	ld.global.f64 	%fd102, [%rd22];
	fma.rn.f64 	%fd149, %fd102, %fd25, %fd149;
$L__BB0_9:
	ld.param.u32 	%r284, [_Z18matmult_gpu4KerneliiiPdS_S__param_0];
	mov.u32 	%r120, %ctaid.y;
	mov.u32 	%r121, %ntid.y;
	mov.u32 	%r122, %tid.y;
	mad.lo.s32 	%r123, %r120, %r121, %r122;
	mul.lo.s32 	%r124, %r123, 24;
	or.b32  	%r125, %r124, 4;
	setp.ge.u32 	%p8, %r125, %r284;
	@%p8 bra 	$L__BB0_11;
	ld.param.u64 	%rd133, [_Z18matmult_gpu4KerneliiiPdS_S__param_3];
	cvta.to.global.u64 	%rd23, %rd133;
	mul.wide.u32 	%rd24, %r357, 8;
	add.s64 	%rd25, %rd23, %rd24;
	ld.global.f64 	%fd103, [%rd25];
	fma.rn.f64 	%fd150, %fd103, %fd25, %fd150;
$L__BB0_11:
	ld.param.u32 	%r285, [_Z18matmult_gpu4KerneliiiPdS_S__param_0];
	mov.u32 	%r126, %ctaid.y;
	mov.u32 	%r127, %ntid.y;
	mov.u32 	%r128, %tid.y;
	mad.lo.s32 	%r129, %r126, %r127, %r128;
	mul.lo.s32 	%r130, %r129, 24;
	or.b32  	%r131, %r130, 5;
	setp.ge.u32 	%p9, %r131, %r285;
	@%p9 bra 	$L__BB0_13;
	ld.param.u64 	%rd134, [_Z18matmult_gpu4KerneliiiPdS_S__param_3];
	cvta.to.global.u64 	%rd26, %rd134;
	mul.wide.u32 	%rd27, %r358, 8;
	add.s64 	%rd28, %rd26, %rd27;
	ld.global.f64 	%fd104, [%rd28];
	fma.rn.f64 	%fd151, %fd104, %fd25, %fd151;
$L__BB0_13:
	ld.param.u32 	%r286, [_Z18matmult_gpu4KerneliiiPdS_S__param_0];
	mov.u32 	%r132, %ctaid.y;
	mov.u32 	%r133, %ntid.y;
	mov.u32 	%r134, %tid.y;
	mad.lo.s32 	%r135, %r132, %r133, %r134;
	mul.lo.s32 	%r136, %r135, 24;
	or.b32  	%r137, %r136, 6;
	setp.ge.u32 	%p10, %r137, %r286;
	@%p10 bra 	$L__BB0_15;
	ld.param.u64 	%rd135, [_Z18matmult_gpu4KerneliiiPdS_S__param_3];
	cvta.to.global.u64 	%rd29, %rd135;
	mul.wide.u32 	%rd30, %r359, 8;
	add.s64 	%rd31, %rd29, %rd30;
	ld.global.f64 	%fd105, [%rd31];
	fma.rn.f64 	%fd152, %fd105, %fd25, %fd152;
$L__BB0_15:
	ld.param.u32 	%r287, [_Z18matmult_gpu4KerneliiiPdS_S__param_0];
	mov.u32 	%r138, %ctaid.y;
	mov.u32 	%r139, %ntid.y;
	mov.u32 	%r140, %tid.y;
	mad.lo.s32 	%r141, %r138, %r139, %r140;
	mul.lo.s32 	%r142, %r141, 24;
	or.b32  	%r143, %r142, 7;
	setp.ge.u32 	%p11, %r143, %r287;
	@%p11 bra 	$L__BB0_17;
	ld.param.u64 	%rd136, [_Z18matmult_gpu4KerneliiiPdS_S__param_3];
	cvta.to.global.u64 	%rd32, %rd136;
	mul.wide.u32 	%rd33, %r360, 8;
	add.s64 	%rd34, %rd32, %rd33;
	ld.global.f64 	%fd106, [%rd34];
	fma.rn.f64 	%fd153, %fd106, %fd25, %fd153;
$L__BB0_17:
	ld.param.u32 	%r288, [_Z18matmult_gpu4KerneliiiPdS_S__param_0];
	mov.u32 	%r144, %ctaid.y;
	mov.u32 	%r145, %ntid.y;
	mov.u32 	%r146, %tid.y;
	mad.lo.s32 	%r147, %r144, %r145, %r146;
	mad.lo.s32 	%r148, %r147, 24, 8;
	setp.ge.u32 	%p12, %r148, %r288;
	@%p12 bra 	$L__BB0_19;
	ld.param.u64 	%rd137, [_Z18matmult_gpu4KerneliiiPdS_S__param_3];
	cvta.to.global.u64 	%rd35, %rd137;
	mul.wide.u32 	%rd36, %r361, 8;
	add.s64 	%rd37, %rd35, %rd36;
	ld.global.f64 	%fd107, [%rd37];
	fma.rn.f64 	%fd154, %fd107, %fd25, %fd154;
$L__BB0_19:
	ld.param.u32 	%r289, [_Z18matmult_gpu4KerneliiiPdS_S__param_0];
	mov.u32 	%r149, %ctaid.y;
	mov.u32 	%r150, %ntid.y;
	mov.u32 	%r151, %tid.y;
	mad.lo.s32 	%r152, %r149, %r150, %r151;
	mad.lo.s32 	%r153, %r152, 24, 9;
	setp.ge.u32 	%p13, %r153, %r289;
	@%p13 bra 	$L__BB0_21;
	ld.param.u64 	%rd138, [_Z18matmult_gpu4KerneliiiPdS_S__param_3];
	cvta.to.global.u64 	%rd38, %rd138;
	mul.wide.u32 	%rd39, %r362, 8;
	add.s64 	%rd40, %rd38, %rd39;
	ld.global.f64 	%fd108, [%rd40];
	fma.rn.f64 	%fd155, %fd108, %fd25, %fd155;
$L__BB0_21:
	ld.param.u32 	%r290, [_Z18matmult_gpu4KerneliiiPdS_S__param_0];
	mov.u32 	%r154, %ctaid.y;
	mov.u32 	%r155, %ntid.y;
	mov.u32 	%r156, %tid.y;
	mad.lo.s32 	%r157, %r154, %r155, %r156;
	mad.lo.s32 	%r158, %r157, 24, 10;
	setp.ge.u32 	%p14, %r158, %r290;
	@%p14 bra 	$L__BB0_23;
	ld.param.u64 	%rd139, [_Z18matmult_gpu4KerneliiiPdS_S__param_3];
	cvta.to.global.u64 	%rd41, %rd139;
	mul.wide.u32 	%rd42, %r363, 8;
	add.s64 	%rd43, %rd41, %rd42;
	ld.global.f64 	%fd109, [%rd43];
	fma.rn.f64 	%fd156, %fd109, %fd25, %fd156;
$L__BB0_23:
	ld.param.u32 	%r291, [_Z18matmult_gpu4KerneliiiPdS_S__param_0];
	mov.u32 	%r159, %ctaid.y;
	mov.u32 	%r160, %ntid.y;
	mov.u32 	%r161, %tid.y;
	mad.lo.s32 	%r162, %r159, %r160, %r161;
	mad.lo.s32 	%r163, %r162, 24, 11;
	setp.ge.u32 	%p15, %r163, %r291;
	@%p15 bra 	$L__BB0_25;
	ld.param.u64 	%rd140, [_Z18matmult_gpu4KerneliiiPdS_S__param_3];
	cvta.to.global.u64 	%rd44, %rd140;
	mul.wide.u32 	%rd45, %r364, 8;
	add.s64 	%rd46, %rd44, %rd45;
	ld.global.f64 	%fd110, [%rd46];
	fma.rn.f64 	%fd157, %fd110, %fd25, %fd157;
$L__BB0_25:
	ld.param.u32 	%r292, [_Z18matmult_gpu4KerneliiiPdS_S__param_0];
	mov.u32 	%r164, %ctaid.y;
	mov.u32 	%r165, %ntid.y;
	mov.u32 	%r166, %tid.y;
	mad.lo.s32 	%r167, %r164, %r165, %r166;
	mad.lo.s32 	%r168, %r167, 24, 12;
	setp.ge.u32 	%p16, %r168, %r292;
	@%p16 bra 	$L__BB0_27;
	ld.param.u64 	%rd141, [_Z18matmult_gpu4KerneliiiPdS_S__param_3];
	cvta.to.global.u64 	%rd47, %rd141;
	mul.wide.u32 	%rd48, %r365, 8;
	add.s64 	%rd49, %rd47, %rd48;
	ld.global.f64 	%fd111, [%rd49];
	fma.rn.f64 	%fd158, %fd111, %fd25, %fd158;
$L__BB0_27:
	ld.param.u32 	%r293, [_Z18matmult_gpu4KerneliiiPdS_S__param_0];
	mov.u32 	%r169, %ctaid.y;
	mov.u32 	%r170, %ntid.y;
	mov.u32 	%r171, %tid.y;
	mad.lo.s32 	%r172, %r169, %r170, %r171;
	mad.lo.s32 	%r173, %r172, 24, 13;
	setp.ge.u32 	%p17, %r173, %r293;
	@%p17 bra 	$L__BB0_29;
	ld.param.u64 	%rd142, [_Z18matmult_gpu4KerneliiiPdS_S__param_3];
	cvta.to.global.u64 	%rd50, %rd142;
	mul.wide.u32 	%rd51, %r366, 8;
	add.s64 	%rd52, %rd50, %rd51;
	ld.global.f64 	%fd112, [%rd52];
	fma.rn.f64 	%fd159, %fd112, %fd25, %fd159;
$L__BB0_29:
	ld.param.u32 	%r294, [_Z18matmult_gpu4KerneliiiPdS_S__param_0];
	mov.u32 	%r174, %ctaid.y;
	mov.u32 	%r175, %ntid.y;
	mov.u32 	%r176, %tid.y;
	mad.lo.s32 	%r177, %r174, %r175, %r176;
	mad.lo.s32 	%r178, %r177, 24, 14;
	setp.ge.u32 	%p18, %r178, %r294;
	@%p18 bra 	$L__BB0_31;
	ld.param.u64 	%rd143, [_Z18matmult_gpu4KerneliiiPdS_S__param_3];
	cvta.to.global.u64 	%rd53, %rd143;
	mul.wide.u32 	%rd54, %r367, 8;
	add.s64 	%rd55, %rd53, %rd54;
	ld.global.f64 	%fd113, [%rd55];
	fma.rn.f64 	%fd160, %fd113, %fd25, %fd160;
$L__BB0_31:
	ld.param.u32 	%r295, [_Z18matmult_gpu4KerneliiiPdS_S__param_0];
	mov.u32 	%r179, %ctaid.y;
	mov.u32 	%r180, %ntid.y;
	mov.u32 	%r181, %tid.y;
	mad.lo.s32 	%r182, %r179, %r180, %r181;
	mad.lo.s32 	%r183, %r182, 24, 15;
	setp.ge.u32 	%p19, %r183, %r295;
	@%p19 bra 	$L__BB0_33;
	ld.param.u64 	%rd144, [_Z18matmult_gpu4KerneliiiPdS_S__param_3];
	cvta.to.global.u64 	%rd56, %rd144;
	mul.wide.u32 	%rd57, %r368, 8;
	add.s64 	%rd58, %rd56, %rd57;
	ld.global.f64 	%fd114, [%rd58];
	fma.rn.f64 	%fd161, %fd114, %fd25, %fd161;
$L__BB0_33:
	ld.param.u32 	%r296, [_Z18matmult_gpu4KerneliiiPdS_S__param_0];
	mov.u32 	%r184, %ctaid.y;
	mov.u32 	%r185, %ntid.y;
	mov.u32 	%r186, %tid.y;
	mad.lo.s32 	%r187, %r184, %r185, %r186;
	mad.lo.s32 	%r188, %r187, 24, 16;
	setp.ge.u32 	%p20, %r188, %r296;
	@%p20 bra 	$L__BB0_35;
	ld.param.u64 	%rd145, [_Z18matmult_gpu4KerneliiiPdS_S__param_3];
	cvta.to.global.u64 	%rd59, %rd145;
	mul.wide.u32 	%rd60, %r369, 8;
	add.s64 	%rd61, %rd59, %rd60;
	ld.global.f64 	%fd115, [%rd61];
	fma.rn.f64 	%fd162, %fd115, %fd25, %fd162;
$L__BB0_35:
	ld.param.u32 	%r297, [_Z18matmult_gpu4KerneliiiPdS_S__param_0];
	mov.u32 	%r189, %ctaid.y;
	mov.u32 	%r190, %ntid.y;
	mov.u32 	%r191, %tid.y;
	mad.lo.s32 	%r192, %r189, %r190, %r191;
	mad.lo.s32 	%r193, %r192, 24, 17;
	setp.ge.u32 	%p21, %r193, %r297;
	@%p21 bra 	$L__BB0_37;
	ld.param.u64 	%rd146, [_Z18matmult_gpu4KerneliiiPdS_S__param_3];
	cvta.to.global.u64 	%rd62, %rd146;
	mul.wide.u32 	%rd63, %r370, 8;
	add.s64 	%rd64, %rd62, %rd63;
	ld.global.f64 	%fd116, [%rd64];
	fma.rn.f64 	%fd163, %fd116, %fd25, %fd163;
$L__BB0_37:
	ld.param.u32 	%r298, [_Z18matmult_gpu4KerneliiiPdS_S__param_0];
	mov.u32 	%r194, %ctaid.y;
	mov.u32 	%r195, %ntid.y;
	mov.u32 	%r196, %tid.y;
	mad.lo.s32 	%r197, %r194, %r195, %r196;
	mad.lo.s32 	%r198, %r197, 24, 18;
	setp.ge.u32 	%p22, %r198, %r298;
	@%p22 bra 	$L__BB0_39;
	ld.param.u64 	%rd147, [_Z18matmult_gpu4KerneliiiPdS_S__param_3];
	cvta.to.global.u64 	%rd65, %rd147;
	mul.wide.u32 	%rd66, %r371, 8;
	add.s64 	%rd67, %rd65, %rd66;
	ld.global.f64 	%fd117, [%rd67];
	fma.rn.f64 	%fd164, %fd117, %fd25, %fd164;
$L__BB0_39:
	ld.param.u32 	%r299, [_Z18matmult_gpu4KerneliiiPdS_S__param_0];
	mov.u32 	%r199, %ctaid.y;
	mov.u32 	%r200, %ntid.y;
	mov.u32 	%r201, %tid.y;
	mad.lo.s32 	%r202, %r199, %r200, %r201;
	mad.lo.s32 	%r203, %r202, 24, 19;
	setp.ge.u32 	%p23, %r203, %r299;
	@%p23 bra 	$L__BB0_41;
	ld.param.u64 	%rd148, [_Z18matmult_gpu4KerneliiiPdS_S__param_3];
	cvta.to.global.u64 	%rd68, %rd148;
	mul.wide.u32 	%rd69, %r372, 8;
	add.s64 	%rd70, %rd68, %rd69;
	ld.global.f64 	%fd118, [%rd70];
	fma.rn.f64 	%fd165, %fd118, %fd25, %fd165;
$L__BB0_41:
	ld.param.u32 	%r300, [_Z18matmult_gpu4KerneliiiPdS_S__param_0];
	mov.u32 	%r204, %ctaid.y;
	mov.u32 	%r205, %ntid.y;
	mov.u32 	%r206, %tid.y;
	mad.lo.s32 	%r207, %r204, %r205, %r206;
	mad.lo.s32 	%r208, %r207, 24, 20;
	setp.ge.u32 	%p24, %r208, %r300;
	@%p24 bra 	$L__BB0_43;
	ld.param.u64 	%rd149, [_Z18matmult_gpu4KerneliiiPdS_S__param_3];
	cvta.to.global.u64 	%rd71, %rd149;
	mul.wide.u32 	%rd72, %r373, 8;
	add.s64 	%rd73, %rd71, %rd72;
	ld.global.f64 	%fd119, [%rd73];
	fma.rn.f64 	%fd166, %fd119, %fd25, %fd166;
$L__BB0_43:
	ld.param.u32 	%r301, [_Z18matmult_gpu4KerneliiiPdS_S__param_0];
	mov.u32 	%r209, %ctaid.y;
	mov.u32 	%r210, %ntid.y;
	mov.u32 	%r211, %tid.y;
	mad.lo.s32 	%r212, %r209, %r210, %r211;
	mad.lo.s32 	%r213, %r212, 24, 21;
	setp.ge.u32 	%p25, %r213, %r301;
	@%p25 bra 	$L__BB0_45;
	ld.param.u64 	%rd150, [_Z18matmult_gpu4KerneliiiPdS_S__param_3];
	cvta.to.global.u64 	%rd74, %rd150;
	mul.wide.u32 	%rd75, %r374, 8;
	add.s64 	%rd76, %rd74, %rd75;
	ld.global.f64 	%fd120, [%rd76];
	fma.rn.f64 	%fd167, %fd120, %fd25, %fd167;
$L__BB0_45:
	ld.param.u32 	%r302, [_Z18matmult_gpu4KerneliiiPdS_S__param_0];
	mov.u32 	%r214, %ctaid.y;
	mov.u32 	%r215, %ntid.y;
	mov.u32 	%r216, %tid.y;
	mad.lo.s32 	%r217, %r214, %r215, %r216;
	mad.lo.s32 	%r218, %r217, 24, 22;
	setp.ge.u32 	%p26, %r218, %r302;
	@%p26 bra 	$L__BB0_47;
	ld.param.u64 	%rd151, [_Z18matmult_gpu4KerneliiiPdS_S__param_3];
	cvta.to.global.u64 	%rd77, %rd151;
	mul.wide.u32 	%rd78, %r375, 8;
	add.s64 	%rd79, %rd77, %rd78;
	ld.global.f64 	%fd121, [%rd79];
	fma.rn.f64 	%fd168, %fd121, %fd25, %fd168;
$L__BB0_47:
	ld.param.u32 	%r303, [_Z18matmult_gpu4KerneliiiPdS_S__param_0];
	mov.u32 	%r219, %ctaid.y;
	mov.u32 	%r220, %ntid.y;
	mov.u32 	%r221, %tid.y;
	mad.lo.s32 	%r222, %r219, %r220, %r221;
	mad.lo.s32 	%r223, %r222, 24, 23;
	setp.ge.u32 	%p27, %r223, %r303;
	@%p27 bra 	$L__BB0_49;
	ld.param.u64 	%rd152, [_Z18matmult_gpu4KerneliiiPdS_S__param_3];
	cvta.to.global.u64 	%rd80, %rd152;
	mul.wide.u32 	%rd81, %r376, 8;
	add.s64 	%rd82, %rd80, %rd81;
	ld.global.f64 	%fd122, [%rd82];
	fma.rn.f64 	%fd169, %fd122, %fd25, %fd169;
$L__BB0_49:
	ld.param.u32 	%r327, [_Z18matmult_gpu4KerneliiiPdS_S__param_1];
	add.s32 	%r376, %r376, 1;
	add.s32 	%r375, %r375, 1;
	add.s32 	%r374, %r374, 1;
	add.s32 	%r373, %r373, 1;
	add.s32 	%r372, %r372, 1;
	add.s32 	%r371, %r371, 1;
	add.s32 	%r370, %r370, 1;
	add.s32 	%r369, %r369, 1;
	add.s32 	%r368, %r368, 1;
	add.s32 	%r367, %r367, 1;
	add.s32 	%r366, %r366, 1;
	add.s32 	%r365, %r365, 1;
	add.s32 	%r364, %r364, 1;
	add.s32 	%r363, %r363, 1;
	add.s32 	%r362, %r362, 1;
	add.s32 	%r361, %r361, 1;
	add.s32 	%r360, %r360, 1;
	add.s32 	%r359, %r359, 1;
	add.s32 	%r358, %r358, 1;
	add.s32 	%r357, %r357, 1;
	add.s32 	%r356, %r356, 1;
	add.s32 	%r355, %r355, 1;
	add.s32 	%r354, %r354, 1;
	setp.ne.s32 	%p28, %r354, 0;
	add.s32 	%r353, %r353, %r327;
	add.s32 	%r352, %r352, 1;
	add.s64 	%rd155, %rd155, 8;
	@%p28 bra 	$L__BB0_3;
$L__BB0_50:
	ld.param.u64 	%rd154, [_Z18matmult_gpu4KerneliiiPdS_S__param_5];
	ld.param.u32 	%r328, [_Z18matmult_gpu4KerneliiiPdS_S__param_1];
	ld.param.u32 	%r304, [_Z18matmult_gpu4KerneliiiPdS_S__param_0];
	mov.u32 	%r224, %ctaid.y;
	mov.u32 	%r225, %ntid.y;
	mov.u32 	%r226, %tid.y;
	mad.lo.s32 	%r227, %r224, %r225, %r226;
	mul.lo.s32 	%r77, %r227, 24;
	mov.u32 	%r228, %ctaid.x;
	mov.u32 	%r229, %ntid.x;
	mov.u32 	%r230, %tid.x;
	mad.lo.s32 	%r231, %r228, %r229, %r230;
	mad.lo.s32 	%r78, %r77, %r328, %r231;
	cvta.to.global.u64 	%rd5, %rd154;
	mul.wide.s32 	%rd83, %r78, 8;
	add.s64 	%rd6, %rd5, %rd83;
	st.global.f64 	[%rd6], %fd193;
	or.b32  	%r232, %r77, 1;
	setp.ge.s32 	%p29, %r232, %r304;
	@%p29 bra 	$L__BB0_52;
	ld.param.u32 	%r329, [_Z18matmult_gpu4KerneliiiPdS_S__param_1];
	mul.wide.s32 	%rd84, %r329, 8;
	add.s64 	%rd85, %rd6, %rd84;
	st.global.f64 	[%rd85], %fd147;
$L__BB0_52:
	ld.param.u32 	%r305, [_Z18matmult_gpu4KerneliiiPdS_S__param_0];
	add.s32 	%r233, %r77, 2;
	setp.ge.s32 	%p30, %r233, %r305;
	@%p30 bra 	$L__BB0_54;
	ld.param.u32 	%r330, [_Z18matmult_gpu4KerneliiiPdS_S__param_1];
	shl.b32 	%r234, %r330, 1;
	add.s32 	%r235, %r78, %r234;
	mul.wide.s32 	%rd86, %r235, 8;
	add.s64 	%rd87, %rd5, %rd86;
	st.global.f64 	[%rd87], %fd148;
$L__BB0_54:
	ld.param.u32 	%r306, [_Z18matmult_gpu4KerneliiiPdS_S__param_0];
	add.s32 	%r236, %r77, 3;
	setp.ge.s32 	%p31, %r236, %r306;
	@%p31 bra 	$L__BB0_56;
	ld.param.u32 	%r331, [_Z18matmult_gpu4KerneliiiPdS_S__param_1];
	mad.lo.s32 	%r237, %r331, 3, %r78;
	mul.wide.s32 	%rd88, %r237, 8;
	add.s64 	%rd89, %rd5, %rd88;
	st.global.f64 	[%rd89], %fd149;
$L__BB0_56:
	ld.param.u32 	%r307, [_Z18matmult_gpu4KerneliiiPdS_S__param_0];
	add.s32 	%r238, %r77, 4;
	setp.ge.s32 	%p32, %r238, %r307;
	@%p32 bra 	$L__BB0_58;
	ld.param.u32 	%r332, [_Z18matmult_gpu4KerneliiiPdS_S__param_1];
	shl.b32 	%r239, %r332, 2;
	add.s32 	%r240, %r78, %r239;
	mul.wide.s32 	%rd90, %r240, 8;
	add.s64 	%rd91, %rd5, %rd90;
	st.global.f64 	[%rd91], %fd150;
$L__BB0_58:
	ld.param.u32 	%r308, [_Z18matmult_gpu4KerneliiiPdS_S__param_0];
	add.s32 	%r241, %r77, 5;
	setp.ge.s32 	%p33, %r241, %r308;
	@%p33 bra 	$L__BB0_60;
	ld.param.u32 	%r333, [_Z18matmult_gpu4KerneliiiPdS_S__param_1];
	mad.lo.s32 	%r242, %r333, 5, %r78;
	mul.wide.s32 	%rd92, %r242, 8;
	add.s64 	%rd93, %rd5, %rd92;
	st.global.f64 	[%rd93], %fd151;
$L__BB0_60:
	ld.param.u32 	%r309, [_Z18matmult_gpu4KerneliiiPdS_S__param_0];
	add.s32 	%r243, %r77, 6;
	setp.ge.s32 	%p34, %r243, %r309;
	@%p34 bra 	$L__BB0_62;
	ld.param.u32 	%r334, [_Z18matmult_gpu4KerneliiiPdS_S__param_1];
	mad.lo.s32 	%r244, %r334, 6, %r78;
	mul.wide.s32 	%rd94, %r244, 8;
	add.s64 	%rd95, %rd5, %rd94;
	st.global.f64 	[%rd95], %fd152;
$L__BB0_62:
	ld.param.u32 	%r310, [_Z18matmult_gpu4KerneliiiPdS_S__param_0];
	add.s32 	%r245, %r77, 7;
	setp.ge.s32 	%p35, %r245, %r310;
	@%p35 bra 	$L__BB0_64;
	ld.param.u32 	%r335, [_Z18matmult_gpu4KerneliiiPdS_S__param_1];
	mad.lo.s32 	%r246, %r335, 7, %r78;
	mul.wide.s32 	%rd96, %r246, 8;
	add.s64 	%rd97, %rd5, %rd96;
	st.global.f64 	[%rd97], %fd153;
$L__BB0_64:
	ld.param.u32 	%r311, [_Z18matmult_gpu4KerneliiiPdS_S__param_0];
	add.s32 	%r247, %r77, 8;
	setp.ge.s32 	%p36, %r247, %r311;
	@%p36 bra 	$L__BB0_66;
	ld.param.u32 	%r336, [_Z18matmult_gpu4KerneliiiPdS_S__param_1];
	shl.b32 	%r248, %r336, 3;
	add.s32 	%r249, %r78, %r248;
	mul.wide.s32 	%rd98, %r249, 8;
	add.s64 	%rd99, %rd5, %rd98;
	st.global.f64 	[%rd99], %fd154;
$L__BB0_66:
	ld.param.u32 	%r312, [_Z18matmult_gpu4KerneliiiPdS_S__param_0];
	add.s32 	%r250, %r77, 9;
	setp.ge.s32 	%p37, %r250, %r312;
	@%p37 bra 	$L__BB0_68;
	ld.param.u32 	%r337, [_Z18matmult_gpu4KerneliiiPdS_S__param_1];
	mad.lo.s32 	%r251, %r337, 9, %r78;
	mul.wide.s32 	%rd100, %r251, 8;
	add.s64 	%rd101, %rd5, %rd100;
	st.global.f64 	[%rd101], %fd155;
$L__BB0_68:
	ld.param.u32 	%r313, [_Z18matmult_gpu4KerneliiiPdS_S__param_0];
	add.s32 	%r252, %r77, 10;
	setp.ge.s32 	%p38, %r252, %r313;
	@%p38 bra 	$L__BB0_70;
	ld.param.u32 	%r338, [_Z18matmult_gpu4KerneliiiPdS_S__param_1];
	mad.lo.s32 	%r253, %r338, 10, %r78;
	mul.wide.s32 	%rd102, %r253, 8;
	add.s64 	%rd103, %rd5, %rd102;
	st.global.f64 	[%rd103], %fd156;
$L__BB0_70:
	ld.param.u32 	%r314, [_Z18matmult_gpu4KerneliiiPdS_S__param_0];
	add.s32 	%r254, %r77, 11;
	setp.ge.s32 	%p39, %r254, %r314;
	@%p39 bra 	$L__BB0_72;
	ld.param.u32 	%r339, [_Z18matmult_gpu4KerneliiiPdS_S__param_1];
	mad.lo.s32 	%r255, %r339, 11, %r78;
	mul.wide.s32 	%rd104, %r255, 8;
	add.s64 	%rd105, %rd5, %rd104;
	st.global.f64 	[%rd105], %fd157;
$L__BB0_72:
	ld.param.u32 	%r315, [_Z18matmult_gpu4KerneliiiPdS_S__param_0];
	add.s32 	%r256, %r77, 12;
	setp.ge.s32 	%p40, %r256, %r315;
	@%p40 bra 	$L__BB0_74;
	ld.param.u32 	%r340, [_Z18matmult_gpu4KerneliiiPdS_S__param_1];
	mad.lo.s32 	%r257, %r340, 12, %r78;
	mul.wide.s32 	%rd106, %r257, 8;
	add.s64 	%rd107, %rd5, %rd106;
	st.global.f64 	[%rd107], %fd158;
$L__BB0_74:
	ld.param.u32 	%r316, [_Z18matmult_gpu4KerneliiiPdS_S__param_0];
	add.s32 	%r258, %r77, 13;
	setp.ge.s32 	%p41, %r258, %r316;
	@%p41 bra 	$L__BB0_76;
	ld.param.u32 	%r341, [_Z18matmult_gpu4KerneliiiPdS_S__param_1];
	mad.lo.s32 	%r259, %r341, 13, %r78;
	mul.wide.s32 	%rd108, %r259, 8;
	add.s64 	%rd109, %rd5, %rd108;
	st.global.f64 	[%rd109], %fd159;
$L__BB0_76:
	ld.param.u32 	%r317, [_Z18matmult_gpu4KerneliiiPdS_S__param_0];
	add.s32 	%r260, %r77, 14;
	setp.ge.s32 	%p42, %r260, %r317;
	@%p42 bra 	$L__BB0_78;
	ld.param.u32 	%r342, [_Z18matmult_gpu4KerneliiiPdS_S__param_1];
	mad.lo.s32 	%r261, %r342, 14, %r78;
	mul.wide.s32 	%rd110, %r261, 8;
	add.s64 	%rd111, %rd5, %rd110;
	st.global.f64 	[%rd111], %fd160;
$L__BB0_78:
	ld.param.u32 	%r318, [_Z18matmult_gpu4KerneliiiPdS_S__param_0];
	add.s32 	%r262, %r77, 15;
	setp.ge.s32 	%p43, %r262, %r318;
	@%p43 bra 	$L__BB0_80;
	ld.param.u32 	%r343, [_Z18matmult_gpu4KerneliiiPdS_S__param_1];
	mad.lo.s32 	%r263, %r343, 15, %r78;
	mul.wide.s32 	%rd112, %r263, 8;
	add.s64 	%rd113, %rd5, %rd112;
	st.global.f64 	[%rd113], %fd161;
$L__BB0_80:
	ld.param.u32 	%r319, [_Z18matmult_gpu4KerneliiiPdS_S__param_0];
	add.s32 	%r264, %r77, 16;
	setp.ge.s32 	%p44, %r264, %r319;
	@%p44 bra 	$L__BB0_82;
	ld.param.u32 	%r344, [_Z18matmult_gpu4KerneliiiPdS_S__param_1];
	shl.b32 	%r265, %r344, 4;
	add.s32 	%r266, %r78, %r265;
	mul.wide.s32 	%rd114, %r266, 8;
	add.s64 	%rd115, %rd5, %rd114;
	st.global.f64 	[%rd115], %fd162;
$L__BB0_82:
	ld.param.u32 	%r320, [_Z18matmult_gpu4KerneliiiPdS_S__param_0];
	add.s32 	%r267, %r77, 17;
	setp.ge.s32 	%p45, %r267, %r320;
	@%p45 bra 	$L__BB0_84;
	ld.param.u32 	%r345, [_Z18matmult_gpu4KerneliiiPdS_S__param_1];
	mad.lo.s32 	%r268, %r345, 17, %r78;
	mul.wide.s32 	%rd116, %r268, 8;
	add.s64 	%rd117, %rd5, %rd116;
	st.global.f64 	[%rd117], %fd163;
$L__BB0_84:
	ld.param.u32 	%r321, [_Z18matmult_gpu4KerneliiiPdS_S__param_0];
	add.s32 	%r269, %r77, 18;
	setp.ge.s32 	%p46, %r269, %r321;
	@%p46 bra 	$L__BB0_86;
	ld.param.u32 	%r346, [_Z18matmult_gpu4KerneliiiPdS_S__param_1];
	mad.lo.s32 	%r270, %r346, 18, %r78;
	mul.wide.s32 	%rd118, %r270, 8;
	add.s64 	%rd119, %rd5, %rd118;
	st.global.f64 	[%rd119], %fd164;
$L__BB0_86:
	ld.param.u32 	%r322, [_Z18matmult_gpu4KerneliiiPdS_S__param_0];
	add.s32 	%r271, %r77, 19;
	setp.ge.s32 	%p47, %r271, %r322;
	@%p47 bra 	$L__BB0_88;
	ld.param.u32 	%r347, [_Z18matmult_gpu4KerneliiiPdS_S__param_1];
	mad.lo.s32 	%r272, %r347, 19, %r78;
	mul.wide.s32 	%rd120, %r272, 8;
	add.s64 	%rd121, %rd5, %rd120;
	st.global.f64 	[%rd121], %fd165;
$L__BB0_88:
	ld.param.u32 	%r323, [_Z18matmult_gpu4KerneliiiPdS_S__param_0];
	add.s32 	%r273, %r77, 20;
	setp.ge.s32 	%p48, %r273, %r323;
	@%p48 bra 	$L__BB0_90;
	ld.param.u32 	%r348, [_Z18matmult_gpu4KerneliiiPdS_S__param_1];
	mad.lo.s32 	%r274, %r348, 20, %r78;
	mul.wide.s32 	%rd122, %r274, 8;
	add.s64 	%rd123, %rd5, %rd122;
	st.global.f64 	[%rd123], %fd166;
$L__BB0_90:
	ld.param.u32 	%r324, [_Z18matmult_gpu4KerneliiiPdS_S__param_0];
	add.s32 	%r275, %r77, 21;
	setp.ge.s32 	%p49, %r275, %r324;
	@%p49 bra 	$L__BB0_92;
	ld.param.u32 	%r349, [_Z18matmult_gpu4KerneliiiPdS_S__param_1];
	mad.lo.s32 	%r276, %r349, 21, %r78;
	mul.wide.s32 	%rd124, %r276, 8;
	add.s64 	%rd125, %rd5, %rd124;
	st.global.f64 	[%rd125], %fd167;
$L__BB0_92:
	ld.param.u32 	%r325, [_Z18matmult_gpu4KerneliiiPdS_S__param_0];
	add.s32 	%r277, %r77, 22;
	setp.ge.s32 	%p50, %r277, %r325;
	@%p50 bra 	$L__BB0_94;
	ld.param.u32 	%r350, [_Z18matmult_gpu4KerneliiiPdS_S__param_1];
	mad.lo.s32 	%r278, %r350, 22, %r78;
	mul.wide.s32 	%rd126, %r278, 8;
	add.s64 	%rd127, %rd5, %rd126;
	st.global.f64 	[%rd127], %fd168;
$L__BB0_94:
	ld.param.u32 	%r326, [_Z18matmult_gpu4KerneliiiPdS_S__param_0];
	add.s32 	%r279, %r77, 23;
	setp.ge.s32 	%p51, %r279, %r326;
	@%p51 bra 	$L__BB0_96;
	ld.param.u32 	%r351, [_Z18matmult_gpu4KerneliiiPdS_S__param_1];
	mad.lo.s32 	%r280, %r351, 23, %r78;
	mul.wide.s32 	%rd128, %r280, 8;
	add.s64 	%rd129, %rd5, %rd128;
	st.global.f64 	[%rd129], %fd169;
$L__BB0_96:
	ret;

}


// ===== COMPILED SASS (sm_100) =====

	.target	sm_100

	.elftype	@"ET_EXEC"


//--------------------- .note.nv.tkinfo           --------------------------
	.section	.note.nv.tkinfo,"",@"SHT_NOTE"
	.sectionflags	@"SHF_NOTE_NV_TKINFO"
	.tkinfo
        /*0018*/ 	.word	0x00000002
        /*0030*/ 	.string	""
        /*0030*/ 	.string	"ptxas"
        /*0030*/ 	.string	"Cuda compilation tools, release 13.0, V13.0.88"
        /*0030*/ 	.string	"Build cuda_13.0.r13.0/compiler.36424714_0"
        /*0030*/ 	.string	"-arch sm_100 -m 64 "



//--------------------- .note.nv.cuinfo           --------------------------
	.section	.note.nv.cuinfo,"",@"SHT_NOTE"
	.sectionflags	@"SHF_NOTE_NV_CUINFO"
        /*0018*/ 	.short	0x0002
        /*001a*/ 	.short	0x0064
        /*001c*/ 	.short	0x0082
	.zero		2


//--------------------- .nv.info                  --------------------------
	.section	.nv.info,"",@"SHT_CUDA_INFO"
	.align	4


	//----- nvinfo : EIATTR_REGCOUNT
	.align		4
        /*0000*/ 	.byte	0x04, 0x2f
        /*0002*/ 	.short	(.L_1 - .L_0)
	.align		4
.L_0:
        /*0004*/ 	.word	index@(_Z18matmult_gpu4KerneliiiPdS_S_)
        /*0008*/ 	.word	0x00000060


	//----- nvinfo : EIATTR_FRAME_SIZE
	.align		4
.L_1:
        /*000c*/ 	.byte	0x04, 0x11
        /*000e*/ 	.short	(.L_3 - .L_2)
	.align		4
.L_2:
        /*0010*/ 	.word	index@(_Z18matmult_gpu4KerneliiiPdS_S_)
        /*0014*/ 	.word	0x00000000


	//----- nvinfo : EIATTR_MIN_STACK_SIZE
	.align		4
.L_3:
        /*0018*/ 	.byte	0x04, 0x12
        /*001a*/ 	.short	(.L_5 - .L_4)
	.align		4
.L_4:
        /*001c*/ 	.word	index@(_Z18matmult_gpu4KerneliiiPdS_S_)
        /*0020*/ 	.word	0x00000000
.L_5:


//--------------------- .nv.compat                --------------------------
	.section	.nv.compat,"",@"SHT_CUDA_COMPAT_INFO"
	.align	4
        /*0000*/ 	.byte	0x02, 0x09, 0x00, 0x00, 0x02, 0x02, 0x01, 0x00, 0x02, 0x05, 0x05, 0x00, 0x03, 0x07, 0x01, 0x01
        /*0010*/ 	.byte	0x02, 0x03, 0x00, 0x00, 0x02, 0x06, 0x01, 0x00, 0x04, 0x0b, 0x08, 0x00, 0x01, 0x00, 0x00, 0x00
        /*0020*/ 	.byte	0x00, 0x00, 0x00, 0x00


//--------------------- .nv.info._Z18matmult_gpu4KerneliiiPdS_S_ --------------------------
	.section	.nv.info._Z18matmult_gpu4KerneliiiPdS_S_,"",@"SHT_CUDA_INFO"
	.sectionflags	@""
	.align	4


	//----- nvinfo : EIATTR_CUDA_API_VERSION
	.align		4
        /*0000*/ 	.byte	0x04, 0x37
        /*0002*/ 	.short	(.L_7 - .L_6)
.L_6:
        /*0004*/ 	.word	0x00000082


	//----- nvinfo : EIATTR_KPARAM_INFO
	.align		4
.L_7:
        /*0008*/ 	.byte	0x04, 0x17
        /*000a*/ 	.short	(.L_9 - .L_8)
.L_8:
        /*000c*/ 	.word	0x00000000
        /*0010*/ 	.short	0x0005
        /*0012*/ 	.short	0x0020
        /*0014*/ 	.byte	0x00, 0xf5, 0x21, 0x00


	//----- nvinfo : EIATTR_KPARAM_INFO
	.align		4
.L_9:
        /*0018*/ 	.byte	0x04, 0x17
        /*001a*/ 	.short	(.L_11 - .L_10)
.L_10:
        /*001c*/ 	.word	0x00000000
        /*0020*/ 	.short	0x0004
        /*0022*/ 	.short	0x0018
        /*0024*/ 	.byte	0x00, 0xf5, 0x21, 0x00


	//----- nvinfo : EIATTR_KPARAM_INFO
	.align		4
.L_11:
        /*0028*/ 	.byte	0x04, 0x17
        /*002a*/ 	.short	(.L_13 - .L_12)
.L_12:
        /*002c*/ 	.word	0x00000000
        /*0030*/ 	.short	0x0003
        /*0032*/ 	.short	0x0010
        /*0034*/ 	.byte	0x00, 0xf5, 0x21, 0x00


	//----- nvinfo : EIATTR_KPARAM_INFO
	.align		4
.L_13:
        /*0038*/ 	.byte	0x04, 0x17
        /*003a*/ 	.short	(.L_15 - .L_14)
.L_14:
        /*003c*/ 	.word	0x00000000
        /*0040*/ 	.short	0x0002
        /*0042*/ 	.short	0x0008
        /*0044*/ 	.byte	0x00, 0xf0, 0x11, 0x00


	//----- nvinfo : EIATTR_KPARAM_INFO
	.align		4
.L_15:
        /*0048*/ 	.byte	0x04, 0x17
        /*004a*/ 	.short	(.L_17 - .L_16)
.L_16:
        /*004c*/ 	.word	0x00000000
        /*0050*/ 	.short	0x0001
        /*0052*/ 	.short	0x0004
        /*0054*/ 	.byte	0x00, 0xf0, 0x11, 0x00


	//----- nvinfo : EIATTR_KPARAM_INFO
	.align		4
.L_17:
        /*0058*/ 	.byte	0x04, 0x17
        /*005a*/ 	.short	(.L_19 - .L_18)
.L_18:
        /*005c*/ 	.word	0x00000000
        /*0060*/ 	.short	0x0000
        /*0062*/ 	.short	0x0000
        /*0064*/ 	.byte	0x00, 0xf0, 0x11, 0x00


	//----- nvinfo : EIATTR_SPARSE_MMA_MASK
	.align		4
.L_19:
        /*0068*/ 	.byte	0x03, 0x50
        /*006a*/ 	.short	0x0000


	//----- nvinfo : EIATTR_MAXREG_COUNT
	.align		4
        /*006c*/ 	.byte	0x03, 0x1b
        /*006e*/ 	.short	0x00ff


	//----- nvinfo : EIATTR_MERCURY_ISA_VERSION
	.align		4
        /*0070*/ 	.byte	0x03, 0x5f
        /*0072*/ 	.short	0x0101


	//----- nvinfo : EIATTR_VRC_CTA_INIT_COUNT
	.align		4
        /*0074*/ 	.byte	0x02, 0x4a
	.zero		1
	.zero		1


	//----- nvinfo : EIATTR_EXIT_INSTR_OFFSETS
	.align		4
        /*0078*/ 	.byte	0x04, 0x1c
        /*007a*/ 	.short	(.L_21 - .L_20)


	//   ....[0]....
.L_20:
        /*007c*/ 	.word	0x000000e0


	//   ....[1]....
        /*0080*/ 	.word	0x00001b40


	//   ....[2]....
        /*0084*/ 	.word	0x00001b80


	//----- nvinfo : EIATTR_CBANK_PARAM_SIZE
	.align		4
.L_21:
        /*0088*/ 	.byte	0x03, 0x19
        /*008a*/ 	.short	0x0028


	//----- nvinfo : EIATTR_PARAM_CBANK
	.align		4
        /*008c*/ 	.byte	0x04, 0x0a
        /*008e*/ 	.short	(.L_23 - .L_22)
	.align		4
.L_22:
        /*0090*/ 	.word	index@(.nv.constant0._Z18matmult_gpu4KerneliiiPdS_S_)
        /*0094*/ 	.short	0x0380
        /*0096*/ 	.short	0x0028


	//----- nvinfo : EIATTR_SW_WAR
	.align		4
.L_23:
        /*0098*/ 	.byte	0x04, 0x36
        /*009a*/ 	.short	(.L_25 - .L_24)
.L_24:
        /*009c*/ 	.word	0x00000008
.L_25:


//--------------------- .nv.callgraph             --------------------------
	.section	.nv.callgraph,"",@"SHT_CUDA_CALLGRAPH"
	.align	4
	.sectionentsize	8
	.align		4
        /*0000*/ 	.word	0x00000000
	.align		4
        /*0004*/ 	.word	0xffffffff
	.align		4
        /*0008*/ 	.word	0x00000000
	.align		4
        /*000c*/ 	.word	0xfffffffe
	.align		4
        /*0010*/ 	.word	0x00000000
	.align		4
        /*0014*/ 	.word	0xfffffffd
	.align		4
        /*0018*/ 	.word	0x00000000
	.align		4
        /*001c*/ 	.word	0xfffffffc


//--------------------- .text._Z18matmult_gpu4KerneliiiPdS_S_ --------------------------
	.section	.text._Z18matmult_gpu4KerneliiiPdS_S_,"ax",@progbits
	.align	128
        .global         _Z18matmult_gpu4KerneliiiPdS_S_
        .type           _Z18matmult_gpu4KerneliiiPdS_S_,@function
        .size           _Z18matmult_gpu4KerneliiiPdS_S_,(.L_x_3 - _Z18matmult_gpu4KerneliiiPdS_S_)
        .other          _Z18matmult_gpu4KerneliiiPdS_S_,@"STO_CUDA_ENTRY STV_DEFAULT"
_Z18matmult_gpu4KerneliiiPdS_S_:
.text._Z18matmult_gpu4KerneliiiPdS_S_:
[----:B------:R-:W-:Y:S01]  /*0000*/  LDC R1, c[0x0][0x37c] ;  /* 0x0000df00ff017b82 */ /* 0x000fe20000000800 */
[----:B------:R-:W0:Y:S07]  /*0010*/  S2R R3, SR_TID.X ;  /* 0x0000000000037919 */ /* 0x000e2e0000002100 */
[----:B------:R-:W0:Y:S01]  /*0020*/  LDC R4, c[0x0][0x360] ;  /* 0x0000d800ff047b82 */ /* 0x000e220000000800 */
[----:B------:R-:W1:Y:S01]  /*0030*/  LDCU.64 UR4, c[0x0][0x380] ;  /* 0x00007000ff0477ac */ /* 0x000e620008000a00 */
[----:B------:R-:W2:Y:S06]  /*0040*/  S2R R0, SR_TID.Y ;  /* 0x0000000000007919 */ /* 0x000eac0000002200 */
[----:B------:R-:W0:Y:S08]  /*0050*/  S2UR UR6, SR_CTAID.X ;  /* 0x00000000000679c3 */ /* 0x000e300000002500 */
[----:B------:R-:W2:Y:S01]  /*0060*/  S2UR UR7, SR_CTAID.Y ;  /* 0x00000000000779c3 */ /* 0x000ea20000002600 */
[----:B-1----:R-:W-:-:S07]  /*0070*/  MOV R91, UR5 ;  /* 0x00000005005b7c02 */ /* 0x002fce0008000f00 */
[----:B------:R-:W2:Y:S01]  /*0080*/  LDC R5, c[0x0][0x364] ;  /* 0x0000d900ff057b82 */ /* 0x000ea20000000800 */
[----:B0-----:R-:W-:-:S05]  /*0090*/  IMAD R4, R4, UR6, R3 ;  /* 0x0000000604047c24 */ /* 0x001fca000f8e0203 */
[----:B------:R-:W-:Y:S01]  /*00a0*/  ISETP.GE.AND P0, PT, R4, R91, PT ;  /* 0x0000005b0400720c */ /* 0x000fe20003f06270 */
[----:B--2---:R-:W-:-:S04]  /*00b0*/  IMAD R2, R5, UR7, R0 ;  /* 0x0000000705027c24 */ /* 0x004fc8000f8e0200 */
[----:B------:R-:W-:-:S05]  /*00c0*/  IMAD R11, R2, 0x18, RZ ;  /* 0x00000018020b7824 */ /* 0x000fca00078e02ff */
[----:B------:R-:W-:-:S13]  /*00d0*/  ISETP.GE.OR P0, PT, R11, UR4, P0 ;  /* 0x000000040b007c0c */ /* 0x000fda0008706670 */
[----:B------:R-:W-:Y:S05]  /*00e0*/  @P0 EXIT ;  /* 0x000000000000094d */ /* 0x000fea0003800000 */
[----:B------:R-:W0:Y:S01]  /*00f0*/  LDC R66, c[0x0][0x388] ;  /* 0x0000e200ff427b82 */ /* 0x000e220000000800 */
[----:B------:R-:W1:Y:S01]  /*0100*/  LDCU.64 UR8, c[0x0][0x358] ;  /* 0x00006b00ff0877ac */ /* 0x000e620008000a00 */
[----:B------:R-:W-:Y:S02]  /*0110*/  CS2R R64, SRZ ;  /* 0x0000000000407805 */ /* 0x000fe4000001ff00 */
[----:B------:R-:W-:Y:S02]  /*0120*/  CS2R R62, SRZ ;  /* 0x00000000003e7805 */ /* 0x000fe4000001ff00 */
[----:B------:R-:W-:Y:S02]  /*0130*/  CS2R R60, SRZ ;  /* 0x00000000003c7805 */ /* 0x000fe4000001ff00 */
[----:B------:R-:W-:Y:S02]  /*0140*/  CS2R R58, SRZ ;  /* 0x00000000003a7805 */ /* 0x000fe4000001ff00 */
[----:B------:R-:W-:-:S02]  /*0150*/  CS2R R56, SRZ ;  /* 0x0000000000387805 */ /* 0x000fc4000001ff00 */
[----:B------:R-:W-:Y:S02]  /*0160*/  CS2R R54, SRZ ;  /* 0x0000000000367805 */ /* 0x000fe4000001ff00 */
        /* <DEDUP_REMOVED lines=16> */
[----:B0-----:R-:W-:-:S02]  /*0270*/  ISETP.GE.AND P0, PT, R66, 0x1, PT ;  /* 0x000000014200780c */ /* 0x001fc40003f06270 */
[----:B------:R-:W-:Y:S02]  /*0280*/  CS2R R20, SRZ ;  /* 0x0000000000147805 */ /* 0x000fe4000001ff00 */
[----:B------:R-:W-:-:S09]  /*0290*/  CS2R R18, SRZ ;  /* 0x0000000000127805 */ /* 0x000fd2000001ff00 */
[----:B-1----:R-:W-:Y:S05]  /*02a0*/  @!P0 BRA `(.L_x_0) ;  /* 0x00000010003c8947 */ /* 0x002fea0003800000 */
[CC--:B------:R-:W-:Y:S01]  /*02b0*/  IMAD R15, R11.reuse, R66.reuse, RZ ;  /* 0x000000420b0f7224 */ /* 0x0c0fe200078e02ff */
[----:B------:R-:W0:Y:S01]  /*02c0*/  LDC.64 R88, c[0x0][0x390] ;  /* 0x0000e400ff587b82 */ /* 0x000e220000000a00 */
[C---:B------:R-:W-:Y:S01]  /*02d0*/  VIADD R87, R11.reuse, 0xd ;  /* 0x0000000d0b577836 */ /* 0x040fe20000000000 */
[C---:B------:R-:W-:Y:S01]  /*02e0*/  IADD3 R17, PT, PT, R11.reuse, 0xe, RZ ;  /* 0x0000000e0b117810 */ /* 0x040fe20007ffe0ff */
[C---:B------:R-:W-:Y:S01]  /*02f0*/  VIADD R73, R11.reuse, 0x14 ;  /* 0x000000140b497836 */ /* 0x040fe20000000000 */
[----:B------:R-:W-:Y:S01]  /*0300*/  LEA R13, R66, R15, 0x1 ;  /* 0x0000000f420d7211 */ /* 0x000fe200078e08ff */
[----:B------:R-:W-:Y:S01]  /*0310*/  IMAD.MOV R2, RZ, RZ, -R66 ;  /* 0x000000ffff027224 */ /* 0x000fe200078e0a42 */
[----:B------:R-:W-:Y:S01]  /*0320*/  IADD3 R67, PT, PT, R11, 0xf, RZ ;  /* 0x0000000f0b437810 */ /* 0x000fe20007ffe0ff */
[-C--:B------:R-:W-:Y:S01]  /*0330*/  IMAD R14, R17, R66.reuse, RZ ;  /* 0x00000042110e7224 */ /* 0x080fe200078e02ff */
[----:B------:R-:W-:Y:S02]  /*0340*/  IADD3 R3, PT, PT, R13, R66, RZ ;  /* 0x000000420d037210 */ /* 0x000fe40007ffe0ff */
[----:B------:R-:W-:-:S02]  /*0350*/  CS2R R64, SRZ ;  /* 0x0000000000407805 */ /* 0x000fc4000001ff00 */
[----:B------:R-:W-:Y:S01]  /*0360*/  IADD3 R69, PT, PT, R11, 0x10, RZ ;  /* 0x000000100b457810 */ /* 0x000fe20007ffe0ff */
[-C--:B------:R-:W-:Y:S01]  /*0370*/  IMAD R87, R87, R66.reuse, RZ ;  /* 0x0000004257577224 */ /* 0x080fe200078e02ff */
[-C--:B------:R-:W-:Y:S01]  /*0380*/  IADD3 R5, PT, PT, R3, R66.reuse, RZ ;  /* 0x0000004203057210 */ /* 0x080fe20007ffe0ff */
[-C--:B------:R-:W-:Y:S01]  /*0390*/  IMAD R82, R73, R66.reuse, RZ ;  /* 0x0000004249527224 */ /* 0x080fe200078e02ff */
[----:B------:R-:W-:Y:S01]  /*03a0*/  IADD3 R71, PT, PT, R11, 0x11, RZ ;  /* 0x000000110b477810 */ /* 0x000fe20007ffe0ff */
[-C--:B------:R-:W-:Y:S01]  /*03b0*/  IMAD R17, R69, R66.reuse, RZ ;  /* 0x0000004245117224 */ /* 0x080fe200078e02ff */
[----:B------:R-:W-:Y:S01]  /*03c0*/  IADD3 R79, PT, PT, R11, 0x12, RZ ;  /* 0x000000120b4f7810 */ /* 0x000fe20007ffe0ff */
[----:B------:R-:W-:Y:S01]  /*03d0*/  IMAD.IADD R7, R5, 0x1, R66 ;  /* 0x0000000105077824 */ /* 0x000fe200078e0242 */
[----:B------:R-:W-:Y:S01]  /*03e0*/  IADD3 R81, PT, PT, R11, 0x13, RZ ;  /* 0x000000130b517810 */ /* 0x000fe20007ffe0ff */
[-C--:B------:R-:W-:Y:S01]  /*03f0*/  IMAD R78, R71, R66.reuse, RZ ;  /* 0x00000042474e7224 */ /* 0x080fe200078e02ff */
[----:B------:R-:W-:Y:S01]  /*0400*/  IADD3 R83, PT, PT, R11, 0x15, RZ ;  /* 0x000000150b537810 */ /* 0x000fe20007ffe0ff */
[-C--:B------:R-:W-:Y:S01]  /*0410*/  IMAD R79, R79, R66.reuse, RZ ;  /* 0x000000424f4f7224 */ /* 0x080fe200078e02ff */
[-C--:B------:R-:W-:Y:S01]  /*0420*/  IADD3 R8, PT, PT, R7, R66.reuse, RZ ;  /* 0x0000004207087210 */ /* 0x080fe20007ffe0ff */
[-C--:B------:R-:W-:Y:S01]  /*0430*/  IMAD R81, R81, R66.reuse, RZ ;  /* 0x0000004251517224 */ /* 0x080fe200078e02ff */
[----:B------:R-:W-:Y:S01]  /*0440*/  IADD3 R75, PT, PT, R11, 0x16, RZ ;  /* 0x000000160b4b7810 */ /* 0x000fe20007ffe0ff */
[----:B0-----:R-:W-:Y:S01]  /*0450*/  IMAD.WIDE.U32 R88, R15, 0x8, R88 ;  /* 0x000000080f587825 */ /* 0x001fe200078e0058 */
[-C--:B------:R-:W-:Y:S01]  /*0460*/  IADD3 R9, PT, PT, R8, R66.reuse, RZ ;  /* 0x0000004208097210 */ /* 0x080fe20007ffe0ff */
[----:B------:R-:W0:Y:S01]  /*0470*/  LDCU UR4, c[0x0][0x380] ;  /* 0x00007000ff0477ac */ /* 0x000e220008000800 */
[----:B------:R-:W-:Y:S01]  /*0480*/  IADD3 R77, PT, PT, R11, 0x17, RZ ;  /* 0x000000170b4d7810 */ /* 0x000fe20007ffe0ff */
[-C--:B------:R-:W-:Y:S01]  /*0490*/  IMAD R83, R83, R66.reuse, RZ ;  /* 0x0000004253537224 */ /* 0x080fe200078e02ff */
[-C--:B------:R-:W-:Y:S01]  /*04a0*/  IADD3 R10, PT, PT, R9, R66.reuse, RZ ;  /* 0x00000042090a7210 */ /* 0x080fe20007ffe0ff */
[-C--:B------:R-:W-:Y:S01]  /*04b0*/  IMAD R84, R75, R66.reuse, RZ ;  /* 0x000000424b547224 */ /* 0x080fe200078e02ff */
[-C--:B------:R-:W-:Y:S01]  /*04c0*/  IADD3 R6, PT, PT, R15, R66.reuse, RZ ;  /* 0x000000420f067210 */ /* 0x080fe20007ffe0ff */
[-C--:B------:R-:W-:Y:S01]  /*04d0*/  IMAD R15, R67, R66.reuse, RZ ;  /* 0x00000042430f7224 */ /* 0x080fe200078e02ff */
[-C--:B------:R-:W-:Y:S01]  /*04e0*/  IADD3 R11, PT, PT, R10, R66.reuse, RZ ;  /* 0x000000420a0b7210 */ /* 0x080fe20007ffe0ff */
[----:B------:R-:W-:Y:S01]  /*04f0*/  IMAD R86, R77, R66, RZ ;  /* 0x000000424d567224 */ /* 0x000fe200078e02ff */
[----:B------:R-:W-:-:S02]  /*0500*/  MOV R12, R88 ;  /* 0x00000058000c7202 */ /* 0x000fc40000000f00 */
[----:B------:R-:W-:-:S05]  /*0510*/  IADD3 R16, PT, PT, R11, R66, RZ ;  /* 0x000000420b107210 */ /* 0x000fca0007ffe0ff */
[----:B------:R-:W-:-:S05]  /*0520*/  IMAD.IADD R80, R16, 0x1, R66 ;  /* 0x0000000110507824 */ /* 0x000fca00078e0242 */
[----:B0-----:R-:W-:-:S07]  /*0530*/  IADD3 R85, PT, PT, R80, R66, RZ ;  /* 0x0000004250557210 */ /* 0x001fce0007ffe0ff */
.L_x_1:
[----:B------:R-:W0:Y:S01]  /*0540*/  LDC R67, c[0x0][0x364] ;  /* 0x0000d900ff437b82 */ /* 0x000e220000000800 */
[----:B------:R-:W-:Y:S01]  /*0550*/  HFMA2 R69, -RZ, RZ, 0, 1.430511474609375e-06 ;  /* 0x00000018ff457431 */ /* 0x000fe200000001ff */
[----:B------:R-:W-:Y:S01]  /*0560*/  MOV R71, 0x18 ;  /* 0x0000001800477802 */ /* 0x000fe20000000f00 */
[----:B0-----:R-:W-:-:S05]  /*0570*/  IMAD R66, R67, UR7, R0 ;  /* 0x0000000743427c24 */ /* 0x001fca000f8e0200 */
[----:B------:R-:W0:Y:S01]  /*0580*/  S2UR UR7, SR_CTAID.Y ;  /* 0x00000000000779c3 */ /* 0x000e220000002600 */
[----:B------:R-:W0:Y:S01]  /*0590*/  S2R R0, SR_TID.Y ;  /* 0x0000000000007919 */ /* 0x000e220000002200 */
[----:B------:R-:W-:-:S05]  /*05a0*/  IMAD R66, R66, R69, 0x1 ;  /* 0x0000000142427424 */ /* 0x000fca00078e0245 */
[----:B------:R-:W-:Y:S01]  /*05b0*/  ISETP.GE.U32.AND P2, PT, R66, UR4, PT ;  /* 0x0000000442007c0c */ /* 0x000fe2000bf46070 */
[----:B------:R-:W0:Y:S08]  /*05c0*/  LDC R69, c[0x0][0x364] ;  /* 0x0000d900ff457b82 */ /* 0x000e300000000800 */
[----:B------:R-:W1:Y:S08]  /*05d0*/  LDC.64 R66, c[0x0][0x398] ;  /* 0x0000e600ff427b82 */ /* 0x000e700000000a00 */
[----:B------:R-:W2:Y:S01]  /*05e0*/  @!P2 LDC.64 R76, c[0x0][0x390] ;  /* 0x0000e400ff4cab82 */ /* 0x000ea20000000a00 */
[----:B0-----:R-:W-:-:S04]  /*05f0*/  IMAD R68, R69, UR7, R0 ;  /* 0x0000000745447c24 */ /* 0x001fc8000f8e0200 */
[----:B------:R-:W-:Y:S02]  /*0600*/  IMAD R68, R68, R71, 0x2 ;  /* 0x0000000244447424 */ /* 0x000fe400078e0247 */
[----:B-1----:R-:W-:-:S03]  /*0610*/  IMAD.WIDE R66, R4, 0x8, R66 ;  /* 0x0000000804427825 */ /* 0x002fc600078e0242 */
[----:B------:R-:W-:-:S03]  /*0620*/  ISETP.GE.U32.AND P3, PT, R68, UR4, PT ;  /* 0x0000000444007c0c */ /* 0x000fc6000bf66070 */
[----:B------:R-:W3:Y:S01]  /*0630*/  LDG.E.64 R66, desc[UR8][R66.64] ;  /* 0x0000000842427981 */ /* 0x000ee2000c1e1b00 */
[----:B--2---:R-:W-:-:S06]  /*0640*/  @!P2 IMAD.WIDE.U32 R76, R6, 0x8, R76 ;  /* 0x00000008064ca825 */ /* 0x004fcc00078e004c */
[----:B------:R-:W3:Y:S03]  /*0650*/  @!P2 LDG.E.64 R76, desc[UR8][R76.64] ;  /* 0x000000084c4ca981 */ /* 0x000ee6000c1e1b00 */
[----:B------:R-:W0:Y:S08]  /*0660*/  @!P3 LDC.64 R68, c[0x0][0x390] ;  /* 0x0000e400ff44bb82 */ /* 0x000e300000000a00 */
[----:B------:R-:W1:Y:S01]  /*0670*/  LDC R71, c[0x0][0x364] ;  /* 0x0000d900ff477b82 */ /* 0x000e620000000800 */
[----:B------:R-:W-:-:S02]  /*0680*/  HFMA2 R73, -RZ, RZ, 0, 1.430511474609375e-06 ;  /* 0x00000018ff497431 */ /* 0x000fc400000001ff */
[----:B0-----:R-:W-:-:S06]  /*0690*/  @!P3 IMAD.WIDE.U32 R68, R13, 0x8, R68 ;  /* 0x000000080d44b825 */ /* 0x001fcc00078e0044 */
[----:B------:R-:W2:Y:S01]  /*06a0*/  @!P3 LDG.E.64 R68, desc[UR8][R68.64] ;  /* 0x000000084444b981 */ /* 0x000ea2000c1e1b00 */
[----:B-1----:R-:W-:-:S04]  /*06b0*/  IMAD R70, R71, UR7, R0 ;  /* 0x0000000747467c24 */ /* 0x002fc8000f8e0200 */
[----:B------:R-:W-:-:S05]  /*06c0*/  IMAD R70, R70, R73, 0x3 ;  /* 0x0000000346467424 */ /* 0x000fca00078e0249 */
[----:B------:R-:W-:Y:S01]  /*06d0*/  ISETP.GE.U32.AND P5, PT, R70, UR4, PT ;  /* 0x0000000446007c0c */ /* 0x000fe2000bfa6070 */
[----:B------:R-:W0:-:S12]  /*06e0*/  LDC R73, c[0x0][0x364] ;  /* 0x0000d900ff497b82 */ /* 0x000e180000000800 */
[----:B------:R-:W1:Y:S01]  /*06f0*/  @!P5 LDC.64 R70, c[0x0][0x390] ;  /* 0x0000e400ff46db82 */ /* 0x000e620000000a00 */
[----:B0-----:R-:W-:Y:S02]  /*0700*/  IMAD R72, R73, UR7, R0 ;  /* 0x0000000749487c24 */ /* 0x001fe4000f8e0200 */
[----:B-1----:R-:W-:-:S04]  /*0710*/  @!P5 IMAD.WIDE.U32 R74, R3, 0x8, R70 ;  /* 0x00000008034ad825 */ /* 0x002fc800078e0046 */
[----:B------:R-:W-:Y:S02]  /*0720*/  IMAD.MOV.U32 R71, RZ, RZ, 0x18 ;  /* 0x00000018ff477424 */ /* 0x000fe400078e00ff */
[----:B------:R-:W4:Y:S02]  /*0730*/  @!P5 LDG.E.64 R74, desc[UR8][R74.64] ;  /* 0x000000084a4ad981 */ /* 0x000f24000c1e1b00 */
[----:B------:R-:W-:-:S05]  /*0740*/  IMAD R72, R72, R71, 0x4 ;  /* 0x0000000448487424 */ /* 0x000fca00078e0247 */
[----:B------:R-:W-:-:S13]  /*0750*/  ISETP.GE.U32.AND P0, PT, R72, UR4, PT ;  /* 0x0000000448007c0c */ /* 0x000fda000bf06070 */
[----:B------:R-:W0:Y:S02]  /*0760*/  @!P0 LDC.64 R70, c[0x0][0x390] ;  /* 0x0000e400ff468b82 */ /* 0x000e240000000a00 */
[----:B0-----:R-:W-:-:S06]  /*0770*/  @!P0 IMAD.WIDE.U32 R72, R5, 0x8, R70 ;  /* 0x0000000805488825 */ /* 0x001fcc00078e0046 */
[----:B------:R-:W5:Y:S01]  /*0780*/  @!P0 LDG.E.64 R72, desc[UR8][R72.64] ;  /* 0x0000000848488981 */ /* 0x000f62000c1e1b00 */
[----:B------:R-:W0:Y:S02]  /*0790*/  LDC R71, c[0x0][0x364] ;  /* 0x0000d900ff477b82 */ /* 0x000e240000000800 */
[----:B0-----:R-:W-:Y:S01]  /*07a0*/  IMAD R70, R71, UR7, R0 ;  /* 0x0000000747467c24 */ /* 0x001fe2000f8e0200 */
[----:B------:R-:W-:-:S05]  /*07b0*/  MOV R71, 0x18 ;  /* 0x0000001800477802 */ /* 0x000fca0000000f00 */
[----:B------:R-:W-:-:S05]  /*07c0*/  IMAD R70, R70, R71, 0x5 ;  /* 0x0000000546467424 */ /* 0x000fca00078e0247 */
[----:B------:R-:W-:Y:S01]  /*07d0*/  ISETP.GE.U32.AND P1, PT, R70, UR4, PT ;  /* 0x0000000446007c0c */ /* 0x000fe2000bf26070 */
[----:B------:R-:W0:-:S12]  /*07e0*/  LDC R93, c[0x0][0x364] ;  /* 0x0000d900ff5d7b82 */ /* 0x000e180000000800 */
[----:B------:R-:W1:Y:S08]  /*07f0*/  @!P1 LDC.64 R70, c[0x0][0x390] ;  /* 0x0000e400ff469b82 */ /* 0x000e700000000a00 */
[----:B------:R-:W3:Y:S01]  /*0800*/  LDC R91, c[0x0][0x364] ;  /* 0x0000d900ff5b7b82 */ /* 0x000ee20000000800 */
[--C-:B0-----:R-:W-:Y:S02]  /*0810*/  IMAD R88, R93, UR7, R0.reuse ;  /* 0x000000075d587c24 */ /* 0x101fe4000f8e0200 */
[----:B---3--:R-:W-:Y:S01]  /*0820*/  IMAD R91, R91, UR7, R0 ;  /* 0x000000075b5b7c24 */ /* 0x008fe2000f8e0200 */
[----:B------:R-:W-:Y:S01]  /*0830*/  @!P2 DFMA R20, R66, R76, R20 ;  /* 0x0000004c4214a22b */ /* 0x000fe20000000014 */
[----:B-1----:R-:W-:Y:S01]  /*0840*/  @!P1 IMAD.WIDE.U32 R76, R7, 0x8, R70 ;  /* 0x00000008074c9825 */ /* 0x002fe200078e0046 */
[----:B------:R-:W-:-:S03]  /*0850*/  MOV R71, 0x18 ;  /* 0x0000001800477802 */ /* 0x000fc60000000f00 */
[----:B------:R-:W-:Y:S02]  /*0860*/  HFMA2 R70, -RZ, RZ, 0, 1.430511474609375e-06 ;  /* 0x00000018ff467431 */ /* 0x000fe400000001ff */
[----:B------:R-:W-:Y:S01]  /*0870*/  IMAD R88, R88, R71, 0x6 ;  /* 0x0000000658587424 */ /* 0x000fe200078e0247 */
[----:B------:R-:W3:Y:S04]  /*0880*/  @!P1 LDG.E.64 R76, desc[UR8][R76.64] ;  /* 0x000000084c4c9981 */ /* 0x000ee8000c1e1b00 */
[----:B------:R-:W-:Y:S01]  /*0890*/  ISETP.GE.U32.AND P2, PT, R88, UR4, PT ;  /* 0x0000000458007c0c */ /* 0x000fe2000bf46070 */
[----:B------:R-:W-:-:S05]  /*08a0*/  IMAD R91, R91, R70, 0x7 ;  /* 0x000000075b5b7424 */ /* 0x000fca00078e0246 */
[----:B------:R-:W-:-:S07]  /*08b0*/  ISETP.GE.U32.AND P4, PT, R91, UR4, PT ;  /* 0x000000045b007c0c */ /* 0x000fce000bf86070 */
[----:B------:R-:W0:Y:S01]  /*08c0*/  @!P2 LDC.64 R70, c[0x0][0x390] ;  /* 0x0000e400ff46ab82 */ /* 0x000e220000000a00 */
[----:B--2---:R-:W-:-:S07]  /*08d0*/  @!P3 DFMA R22, R66, R68, R22 ;  /* 0x000000444216b22b */ /* 0x004fce0000000016 */
[----:B------:R-:W1:Y:S01]  /*08e0*/  @!P4 LDC.64 R68, c[0x0][0x390] ;  /* 0x0000e400ff44cb82 */ /* 0x000e620000000a00 */
[----:B0-----:R-:W-:-:S06]  /*08f0*/  @!P2 IMAD.WIDE.U32 R70, R8, 0x8, R70 ;  /* 0x000000080846a825 */ /* 0x001fcc00078e0046 */
[----:B------:R-:W2:Y:S01]  /*0900*/  @!P2 LDG.E.64 R70, desc[UR8][R70.64] ;  /* 0x000000084646a981 */ /* 0x000ea2000c1e1b00 */
[----:B-1----:R-:W-:-:S06]  /*0910*/  @!P4 IMAD.WIDE.U32 R68, R9, 0x8, R68 ;  /* 0x000000080944c825 */ /* 0x002fcc00078e0044 */
[----:B------:R-:W2:Y:S01]  /*0920*/  @!P4 LDG.E.64 R68, desc[UR8][R68.64] ;  /* 0x000000084444c981 */ /* 0x000ea2000c1e1b00 */
[----:B----4-:R-:W-:Y:S01]  /*0930*/  @!P5 DFMA R24, R66, R74, R24 ;  /* 0x0000004a4218d22b */ /* 0x010fe20000000018 */
[----:B------:R-:W0:Y:S08]  /*0940*/  LDC R75, c[0x0][0x364] ;  /* 0x0000d900ff4b7b82 */ /* 0x000e300000000800 */
[----:B------:R-:W1:Y:S01]  /*0950*/  LDC R91, c[0x0][0x364] ;  /* 0x0000d900ff5b7b82 */ /* 0x000e620000000800 */
[----:B------:R-:W-:Y:S01]  /*0960*/  MOV R88, 0x18 ;  /* 0x0000001800587802 */ /* 0x000fe20000000f00 */
[----:B0-----:R-:W-:-:S04]  /*0970*/  IMAD R75, R75, UR7, R0 ;  /* 0x000000074b4b7c24 */ /* 0x001fc8000f8e0200 */
[----:B------:R-:W-:Y:S02]  /*0980*/  IMAD R75, R75, R88, 0x8 ;  /* 0x000000084b4b7424 */ /* 0x000fe400078e0258 */
[----:B-1----:R-:W-:-:S03]  /*0990*/  IMAD R91, R91, UR7, R0 ;  /* 0x000000075b5b7c24 */ /* 0x002fc6000f8e0200 */
[----:B------:R-:W-:Y:S01]  /*09a0*/  ISETP.GE.U32.AND P3, PT, R75, UR4, PT ;  /* 0x000000044b007c0c */ /* 0x000fe2000bf66070 */
[----:B------:R-:W-:-:S05]  /*09b0*/  IMAD R91, R91, R88, 0x9 ;  /* 0x000000095b5b7424 */ /* 0x000fca00078e0258 */
[----:B------:R-:W-:Y:S01]  /*09c0*/  ISETP.GE.U32.AND P5, PT, R91, UR4, PT ;  /* 0x000000045b007c0c */ /* 0x000fe2000bfa6070 */
[----:B-----5:R-:W-:-:S06]  /*09d0*/  @!P0 DFMA R26, R66, R72, R26 ;  /* 0x00000048421a822b */ /* 0x020fcc000000001a */
[----:B------:R-:W0:Y:S08]  /*09e0*/  @!P3 LDC.64 R72, c[0x0][0x390] ;  /* 0x0000e400ff48bb82 */ /* 0x000e300000000a00 */
[----:B------:R-:W1:Y:S01]  /*09f0*/  @!P5 LDC.64 R74, c[0x0][0x390] ;  /* 0x0000e400ff4adb82 */ /* 0x000e620000000a00 */
[----:B0-----:R-:W-:-:S06]  /*0a00*/  @!P3 IMAD.WIDE.U32 R72, R10, 0x8, R72 ;  /* 0x000000080a48b825 */ /* 0x001fcc00078e0048 */
[----:B------:R-:W4:Y:S01]  /*0a10*/  @!P3 LDG.E.64 R72, desc[UR8][R72.64] ;  /* 0x000000084848b981 */ /* 0x000f22000c1e1b00 */
[----:B-1----:R-:W-:-:S06]  /*0a20*/  @!P5 IMAD.WIDE.U32 R74, R11, 0x8, R74 ;  /* 0x000000080b4ad825 */ /* 0x002fcc00078e004a */
[----:B------:R-:W5:Y:S01]  /*0a30*/  @!P5 LDG.E.64 R74, desc[UR8][R74.64] ;  /* 0x000000084a4ad981 */ /* 0x000f62000c1e1b00 */
[----:B---3--:R-:W-:Y:S01]  /*0a40*/  @!P1 DFMA R28, R66, R76, R28 ;  /* 0x0000004c421c922b */ /* 0x008fe2000000001c */
[----:B------:R-:W0:Y:S02]  /*0a50*/  LDC R77, c[0x0][0x364] ;  /* 0x0000d900ff4d7b82 */ /* 0x000e240000000800 */
[----:B0-----:R-:W-:-:S04]  /*0a60*/  IMAD R77, R77, UR7, R0 ;  /* 0x000000074d4d7c24 */ /* 0x001fc8000f8e0200 */
[----:B------:R-:W-:-:S05]  /*0a70*/  IMAD R77, R77, R88, 0xa ;  /* 0x0000000a4d4d7424 */ /* 0x000fca00078e0258 */
[----:B------:R-:W-:Y:S02]  /*0a80*/  ISETP.GE.U32.AND P6, PT, R77, UR4, PT ;  /* 0x000000044d007c0c */ /* 0x000fe4000bfc6070 */
[----:B------:R-:W0:Y:S01]  /*0a90*/  LDC R77, c[0x0][0x364] ;  /* 0x0000d900ff4d7b82 */ /* 0x000e220000000800 */
[----:B--2---:R-:W-:-:S10]  /*0aa0*/  @!P2 DFMA R30, R66, R70, R30 ;  /* 0x00000046421ea22b */ /* 0x004fd4000000001e */
[----:B------:R-:W1:Y:S01]  /*0ab0*/  @!P6 LDC.64 R70, c[0x0][0x390] ;  /* 0x0000e400ff46eb82 */ /* 0x000e620000000a00 */
[----:B------:R-:W-:Y:S01]  /*0ac0*/  @!P4 DFMA R32, R66, R68, R32 ;  /* 0x000000444220c22b */ /* 0x000fe20000000020 */
[----:B0-----:R-:W-:-:S04]  /*0ad0*/  IMAD R69, R77, UR7, R0 ;  /* 0x000000074d457c24 */ /* 0x001fc8000f8e0200 */
[----:B------:R-:W-:-:S05]  /*0ae0*/  IMAD R69, R69, R88, 0xb ;  /* 0x0000000b45457424 */ /* 0x000fca00078e0258 */
[----:B------:R-:W-:Y:S01]  /*0af0*/  ISETP.GE.U32.AND P4, PT, R69, UR4, PT ;  /* 0x0000000445007c0c */ /* 0x000fe2000bf86070 */
[----:B-1----:R-:W-:-:S06]  /*0b00*/  @!P6 IMAD.WIDE.U32 R68, R16, 0x8, R70 ;  /* 0x000000081044e825 */ /* 0x002fcc00078e0046 */
[----:B------:R-:W2:Y:S01]  /*0b10*/  @!P6 LDG.E.64 R68, desc[UR8][R68.64] ;  /* 0x000000084444e981 */ /* 0x000ea2000c1e1b00 */
[----:B------:R-:W0:Y:S08]  /*0b20*/  LDC R77, c[0x0][0x364] ;  /* 0x0000d900ff4d7b82 */ /* 0x000e300000000800 */
[----:B------:R-:W1:Y:S01]  /*0b30*/  @!P4 LDC.64 R70, c[0x0][0x390] ;  /* 0x0000e400ff46cb82 */ /* 0x000e620000000a00 */
[----:B0-----:R-:W-:-:S04]  /*0b40*/  IMAD R77, R77, UR7, R0 ;  /* 0x000000074d4d7c24 */ /* 0x001fc8000f8e0200 */
[----:B------:R-:W-:-:S05]  /*0b50*/  IMAD R77, R77, R88, 0xc ;  /* 0x0000000c4d4d7424 */ /* 0x000fca00078e0258 */
[----:B------:R-:W-:Y:S02]  /*0b60*/  ISETP.GE.U32.AND P0, PT, R77, UR4, PT ;  /* 0x000000044d007c0c */ /* 0x000fe4000bf06070 */
[----:B------:R-:W0:Y:S08]  /*0b70*/  LDC R77, c[0x0][0x364] ;  /* 0x0000d900ff4d7b82 */ /* 0x000e300000000800 */
[----:B------:R-:W3:Y:S01]  /*0b80*/  LDC R91, c[0x0][0x364] ;  /* 0x0000d900ff5b7b82 */ /* 0x000ee20000000800 */
[----:B-1----:R-:W-:-:S06]  /*0b90*/  @!P4 IMAD.WIDE.U32 R70, R80, 0x8, R70 ;  /* 0x000000085046c825 */ /* 0x002fcc00078e0046 */
[----:B------:R-:W2:Y:S01]  /*0ba0*/  @!P4 LDG.E.64 R70, desc[UR8][R70.64] ;  /* 0x000000084646c981 */ /* 0x000ea2000c1e1b00 */
[----:B0-----:R-:W-:-:S04]  /*0bb0*/  IMAD R77, R77, UR7, R0 ;  /* 0x000000074d4d7c24 */ /* 0x001fc8000f8e0200 */
[----:B------:R-:W-:Y:S02]  /*0bc0*/  IMAD R77, R77, R88, 0xd ;  /* 0x0000000d4d4d7424 */ /* 0x000fe400078e0258 */
[----:B---3--:R-:W-:-:S04]  /*0bd0*/  IMAD R91, R91, UR7, R0 ;  /* 0x000000075b5b7c24 */ /* 0x008fc8000f8e0200 */
[----:B------:R-:W-:Y:S01]  /*0be0*/  IMAD R91, R91, R88, 0xe ;  /* 0x0000000e5b5b7424 */ /* 0x000fe200078e0258 */
[----:B------:R-:W-:-:S04]  /*0bf0*/  ISETP.GE.U32.AND P1, PT, R77, UR4, PT ;  /* 0x000000044d007c0c */ /* 0x000fc8000bf26070 */
[----:B------:R-:W-:Y:S01]  /*0c00*/  ISETP.GE.U32.AND P2, PT, R91, UR4, PT ;  /* 0x000000045b007c0c */ /* 0x000fe2000bf46070 */
[C---:B----4-:R-:W-:Y:S01]  /*0c10*/  @!P3 DFMA R34, R66.reuse, R72, R34 ;  /* 0x000000484222b22b */ /* 0x050fe20000000022 */
[----:B------:R-:W0:Y:S01]  /*0c20*/  @!P0 LDC.64 R72, c[0x0][0x390] ;  /* 0x0000e400ff488b82 */ /* 0x000e220000000a00 */
[----:B-----5:R-:W-:-:S07]  /*0c30*/  @!P5 DFMA R36, R66, R74, R36 ;  /* 0x0000004a4224d22b */ /* 0x020fce0000000024 */
[----:B------:R-:W1:Y:S08]  /*0c40*/  @!P1 LDC.64 R74, c[0x0][0x390] ;  /* 0x0000e400ff4a9b82 */ /* 0x000e700000000a00 */
[----:B------:R-:W3:Y:S01]  /*0c50*/  @!P2 LDC.64 R76, c[0x0][0x390] ;  /* 0x0000e400ff4cab82 */ /* 0x000ee20000000a00 */
[----:B0-----:R-:W-:-:S06]  /*0c60*/  @!P0 IMAD.WIDE.U32 R72, R85, 0x8, R72 ;  /* 0x0000000855488825 */ /* 0x001fcc00078e0048 */
[----:B------:R-:W4:Y:S01]  /*0c70*/  @!P0 LDG.E.64 R72, desc[UR8][R72.64] ;  /* 0x0000000848488981 */ /* 0x000f22000c1e1b00 */
[----:B-1----:R-:W-:-:S06]  /*0c80*/  @!P1 IMAD.WIDE.U32 R74, R87, 0x8, R74 ;  /* 0x00000008574a9825 */ /* 0x002fcc00078e004a */
[----:B------:R-:W5:Y:S01]  /*0c90*/  @!P1 LDG.E.64 R74, desc[UR8][R74.64] ;  /* 0x000000084a4a9981 */ /* 0x000f62000c1e1b00 */
[----:B---3--:R-:W-:-:S06]  /*0ca0*/  @!P2 IMAD.WIDE.U32 R76, R14, 0x8, R76 ;  /* 0x000000080e4ca825 */ /* 0x008fcc00078e004c */
[----:B------:R-:W3:Y:S01]  /*0cb0*/  @!P2 LDG.E.64 R76, desc[UR8][R76.64] ;  /* 0x000000084c4ca981 */ /* 0x000ee2000c1e1b00 */
[----:B--2---:R-:W-:Y:S01]  /*0cc0*/  @!P6 DFMA R38, R66, R68, R38 ;  /* 0x000000444226e22b */ /* 0x004fe20000000026 */
[----:B------:R-:W0:Y:S02]  /*0cd0*/  LDC R69, c[0x0][0x364] ;  /* 0x0000d900ff457b82 */ /* 0x000e240000000800 */
[----:B0-----:R-:W-:-:S04]  /*0ce0*/  IMAD R69, R69, UR7, R0 ;  /* 0x0000000745457c24 */ /* 0x001fc8000f8e0200 */
[----:B------:R-:W-:-:S05]  /*0cf0*/  IMAD R69, R69, R88, 0xf ;  /* 0x0000000f45457424 */ /* 0x000fca00078e0258 */
[----:B------:R-:W-:Y:S01]  /*0d00*/  ISETP.GE.U32.AND P3, PT, R69, UR4, PT ;  /* 0x0000000445007c0c */ /* 0x000fe2000bf66070 */
[----:B------:R-:W0:-:S12]  /*0d10*/  LDC R91, c[0x0][0x364] ;  /* 0x0000d900ff5b7b82 */ /* 0x000e180000000800 */
[----:B------:R-:W1:Y:S01]  /*0d20*/  @!P3 LDC.64 R68, c[0x0][0x390] ;  /* 0x0000e400ff44bb82 */ /* 0x000e620000000a00 */
[----:B------:R-:W-:-:S07]  /*0d30*/  @!P4 DFMA R40, R66, R70, R40 ;  /* 0x000000464228c22b */ /* 0x000fce0000000028 */
[----:B------:R-:W2:Y:S01]  /*0d40*/  LDC R71, c[0x0][0x364] ;  /* 0x0000d900ff477b82 */ /* 0x000ea20000000800 */
[----:B0-----:R-:W-:-:S04]  /*0d50*/  IMAD R91, R91, UR7, R0 ;  /* 0x000000075b5b7c24 */ /* 0x001fc8000f8e0200 */
[----:B------:R-:W-:Y:S02]  /*0d60*/  IMAD R91, R91, R88, 0x10 ;  /* 0x000000105b5b7424 */ /* 0x000fe400078e0258 */
[----:B-1----:R-:W-:-:S03]  /*0d70*/  @!P3 IMAD.WIDE.U32 R68, R15, 0x8, R68 ;  /* 0x000000080f44b825 */ /* 0x002fc600078e0044 */
[----:B------:R-:W-:-:S03]  /*0d80*/  ISETP.GE.U32.AND P5, PT, R91, UR4, PT ;  /* 0x000000045b007c0c */ /* 0x000fc6000bfa6070 */
[----:B------:R-:W3:Y:S01]  /*0d90*/  @!P3 LDG.E.64 R68, desc[UR8][R68.64] ;  /* 0x000000084444b981 */ /* 0x000ee2000c1e1b00 */
[----:B------:R-:W0:Y:S01]  /*0da0*/  LDC R91, c[0x0][0x364] ;  /* 0x0000d900ff5b7b82 */ /* 0x000e220000000800 */
[----:B--2---:R-:W-:-:S04]  /*0db0*/  IMAD R71, R71, UR7, R0 ;  /* 0x0000000747477c24 */ /* 0x004fc8000f8e0200 */
[----:B------:R-:W-:-:S05]  /*0dc0*/  IMAD R71, R71, R88, 0x11 ;  /* 0x0000001147477424 */ /* 0x000fca00078e0258 */
[----:B------:R-:W-:Y:S01]  /*0dd0*/  ISETP.GE.U32.AND P4, PT, R71, UR4, PT ;  /* 0x0000000447007c0c */ /* 0x000fe2000bf86070 */
[----:B------:R-:W1:Y:S01]  /*0de0*/  LDC R93, c[0x0][0x364] ;  /* 0x0000d900ff5d7b82 */ /* 0x000e620000000800 */
[----:B0-----:R-:W-:-:S04]  /*0df0*/  IMAD R71, R91, UR7, R0 ;  /* 0x000000075b477c24 */ /* 0x001fc8000f8e0200 */
[----:B------:R-:W-:-:S05]  /*0e00*/  IMAD R71, R71, R88, 0x12 ;  /* 0x0000001247477424 */ /* 0x000fca00078e0258 */
[----:B------:R-:W-:Y:S02]  /*0e10*/  ISETP.GE.U32.AND P6, PT, R71, UR4, PT ;  /* 0x0000000447007c0c */ /* 0x000fe4000bfc6070 */
[----:B------:R-:W0:Y:S01]  /*0e20*/  @!P5 LDC.64 R70, c[0x0][0x390] ;  /* 0x0000e400ff46db82 */ /* 0x000e220000000a00 */
[C---:B----4-:R-:W-:Y:S02]  /*0e30*/  @!P0 DFMA R42, R66.reuse, R72, R42 ;  /* 0x00000048422a822b */ /* 0x050fe4000000002a */
[----:B-----5:R-:W-:-:S05]  /*0e40*/  @!P1 DFMA R44, R66, R74, R44 ;  /* 0x0000004a422c922b */ /* 0x020fca000000002c */
[----:B------:R-:W2:Y:S01]  /*0e50*/  @!P4 LDC.64 R74, c[0x0][0x390] ;  /* 0x0000e400ff4acb82 */ /* 0x000ea20000000a00 */
[----:B---3--:R-:W-:-:S07]  /*0e60*/  @!P2 DFMA R46, R66, R76, R46 ;  /* 0x0000004c422ea22b */ /* 0x008fce000000002e */
[----:B------:R-:W3:Y:S01]  /*0e70*/  @!P6 LDC.64 R72, c[0x0][0x390] ;  /* 0x0000e400ff48eb82 */ /* 0x000ee20000000a00 */
[----:B-1----:R-:W-:-:S04]  /*0e80*/  IMAD R77, R93, UR7, R0 ;  /* 0x000000075d4d7c24 */ /* 0x002fc8000f8e0200 */
[----:B------:R-:W-:-:S05]  /*0e90*/  IMAD R77, R77, R88, 0x13 ;  /* 0x000000134d4d7424 */ /* 0x000fca00078e0258 */
[----:B------:R-:W-:Y:S01]  /*0ea0*/  ISETP.GE.U32.AND P0, PT, R77, UR4, PT ;  /* 0x000000044d007c0c */ /* 0x000fe2000bf06070 */
[----:B0-----:R-:W-:-:S06]  /*0eb0*/  @!P5 IMAD.WIDE.U32 R76, R17, 0x8, R70 ;  /* 0x00000008114cd825 */ /* 0x001fcc00078e0046 */
[----:B------:R-:W4:Y:S01]  /*0ec0*/  @!P5 LDG.E.64 R76, desc[UR8][R76.64] ;  /* 0x000000084c4cd981 */ /* 0x000f22000c1e1b00 */
[----:B--2---:R-:W-:-:S05]  /*0ed0*/  @!P4 IMAD.WIDE.U32 R74, R78, 0x8, R74 ;  /* 0x000000084e4ac825 */ /* 0x004fca00078e004a */
[----:B------:R-:W0:Y:S01]  /*0ee0*/  @!P0 LDC.64 R70, c[0x0][0x390] ;  /* 0x0000e400ff468b82 */ /* 0x000e220000000a00 */
[----:B---3--:R-:W-:Y:S01]  /*0ef0*/  @!P6 IMAD.WIDE.U32 R72, R79, 0x8, R72 ;  /* 0x000000084f48e825 */ /* 0x008fe200078e0048 */
[----:B------:R-:W2:Y:S05]  /*0f00*/  @!P4 LDG.E.64 R74, desc[UR8][R74.64] ;  /* 0x000000084a4ac981 */ /* 0x000eaa000c1e1b00 */
[----:B------:R-:W3:Y:S01]  /*0f10*/  @!P6 LDG.E.64 R72, desc[UR8][R72.64] ;  /* 0x000000084848e981 */ /* 0x000ee2000c1e1b00 */
[----:B0-----:R-:W-:-:S06]  /*0f20*/  @!P0 IMAD.WIDE.U32 R70, R81, 0x8, R70 ;  /* 0x0000000851468825 */ /* 0x001fcc00078e0046 */
[----:B------:R-:W5:Y:S01]  /*0f30*/  @!P0 LDG.E.64 R70, desc[UR8][R70.64] ;  /* 0x0000000846468981 */ /* 0x000f62000c1e1b00 */
[----:B------:R-:W-:Y:S01]  /*0f40*/  @!P3 DFMA R48, R66, R68, R48 ;  /* 0x000000444230b22b */ /* 0x000fe20000000030 */
[----:B------:R-:W0:Y:S08]  /*0f50*/  LDC R69, c[0x0][0x364] ;  /* 0x0000d900ff457b82 */ /* 0x000e300000000800 */
[----:B------:R-:W1:Y:S01]  /*0f60*/  LDC R91, c[0x0][0x364] ;  /* 0x0000d900ff5b7b82 */ /* 0x000e620000000800 */
[----:B0-----:R-:W-:-:S04]  /*0f70*/  IMAD R69, R69, UR7, R0 ;  /* 0x0000000745457c24 */ /* 0x001fc8000f8e0200 */
[----:B------:R-:W-:Y:S02]  /*0f80*/  IMAD R69, R69, R88, 0x14 ;  /* 0x0000001445457424 */ /* 0x000fe400078e0258 */
[----:B-1----:R-:W-:-:S03]  /*0f90*/  IMAD R91, R91, UR7, R0 ;  /* 0x000000075b5b7c24 */ /* 0x002fc6000f8e0200 */
[----:B------:R-:W-:Y:S01]  /*0fa0*/  ISETP.GE.U32.AND P3, PT, R69, UR4, PT ;  /* 0x0000000445007c0c */ /* 0x000fe2000bf66070 */
[----:B------:R-:W-:Y:S01]  /*0fb0*/  IMAD R91, R91, R88, 0x15 ;  /* 0x000000155b5b7424 */ /* 0x000fe200078e0258 */
[----:B------:R-:W0:Y:S04]  /*0fc0*/  LDC R69, c[0x0][0x364] ;  /* 0x0000d900ff457b82 */ /* 0x000e280000000800 */
[----:B------:R-:W-:-:S04]  /*0fd0*/  ISETP.GE.U32.AND P2, PT, R91, UR4, PT ;  /* 0x000000045b007c0c */ /* 0x000fc8000bf46070 */
[----:B------:R-:W1:Y:S01]  /*0fe0*/  LDC R91, c[0x0][0x364] ;  /* 0x0000d900ff5b7b82 */ /* 0x000e620000000800 */
[----:B0-----:R-:W-:-:S04]  /*0ff0*/  IMAD R69, R69, UR7, R0 ;  /* 0x0000000745457c24 */ /* 0x001fc8000f8e0200 */
[----:B------:R-:W-:Y:S02]  /*1000*/  IMAD R69, R69, R88, 0x16 ;  /* 0x0000001645457424 */ /* 0x000fe400078e0258 */
[----:B-1----:R-:W-:-:S03]  /*1010*/  IMAD R91, R91, UR7, R0 ;  /* 0x000000075b5b7c24 */ /* 0x002fc6000f8e0200 */
[----:B------:R-:W-:Y:S01]  /*1020*/  ISETP.GE.U32.AND P1, PT, R69, UR4, PT ;  /* 0x0000000445007c0c */ /* 0x000fe2000bf26070 */
[----:B------:R-:W-:Y:S01]  /*1030*/  IMAD R91, R91, R88, 0x17 ;  /* 0x000000175b5b7424 */ /* 0x000fe200078e0258 */
[C---:B----4-:R-:W-:Y:S02]  /*1040*/  @!P5 DFMA R50, R66.reuse, R76, R50 ;  /* 0x0000004c4232d22b */ /* 0x050fe40000000032 */
[C---:B--2---:R-:W-:Y:S01]  /*1050*/  @!P4 DFMA R52, R66.reuse, R74, R52 ;  /* 0x0000004a4234c22b */ /* 0x044fe20000000034 */
[----:B------:R-:W0:Y:S01]  /*1060*/  @!P3 LDC.64 R76, c[0x0][0x390] ;  /* 0x0000e400ff4cbb82 */ /* 0x000e220000000a00 */
[----:B------:R-:W-:Y:S01]  /*1070*/  ISETP.GE.U32.AND P5, PT, R91, UR4, PT ;  /* 0x000000045b007c0c */ /* 0x000fe2000bfa6070 */
[----:B---3--:R-:W-:-:S06]  /*1080*/  @!P6 DFMA R54, R66, R72, R54 ;  /* 0x000000484236e22b */ /* 0x008fcc0000000036 */
[----:B------:R-:W1:Y:S08]  /*1090*/  @!P1 LDC.64 R72, c[0x0][0x390] ;  /* 0x0000e400ff489b82 */ /* 0x000e700000000a00 */
[----:B------:R-:W2:Y:S08]  /*10a0*/  @!P2 LDC.64 R74, c[0x0][0x390] ;  /* 0x0000e400ff4aab82 */ /* 0x000eb00000000a00 */
[----:B------:R-:W3:Y:S01]  /*10b0*/  @!P5 LDC.64 R68, c[0x0][0x390] ;  /* 0x0000e400ff44db82 */ /* 0x000ee20000000a00 */
[----:B0-----:R-:W-:-:S04]  /*10c0*/  @!P3 IMAD.WIDE.U32 R76, R82, 0x8, R76 ;  /* 0x00000008524cb825 */ /* 0x001fc800078e004c */
[----:B------:R-:W-:Y:S01]  /*10d0*/  IMAD.MOV.U32 R88, RZ, RZ, R12 ;  /* 0x000000ffff587224 */ /* 0x000fe200078e000c */
[----:B-----5:R-:W-:Y:S01]  /*10e0*/  @!P0 DFMA R56, R66, R70, R56 ;  /* 0x000000464238822b */ /* 0x020fe20000000038 */
[----:B------:R-:W4:Y:S01]  /*10f0*/  @!P3 LDG.E.64 R76, desc[UR8][R76.64] ;  /* 0x000000084c4cb981 */ /* 0x000f22000c1e1b00 */
[----:B-1----:R-:W-:Y:S01]  /*1100*/  @!P1 IMAD.WIDE.U32 R72, R84, 0x8, R72 ;  /* 0x0000000854489825 */ /* 0x002fe200078e0048 */
[----:B------:R-:W0:Y:S02]  /*1110*/  LDC R91, c[0x0][0x384] ;  /* 0x0000e100ff5b7b82 */ /* 0x000e240000000800 */
[----:B------:R-:W5:Y:S04]  /*1120*/  LDG.E.64 R70, desc[UR8][R88.64] ;  /* 0x0000000858467981 */ /* 0x000f68000c1e1b00 */
[----:B------:R-:W5:Y:S01]  /*1130*/  @!P1 LDG.E.64 R72, desc[UR8][R72.64] ;  /* 0x0000000848489981 */ /* 0x000f62000c1e1b00 */
[----:B--2---:R-:W-:-:S06]  /*1140*/  @!P2 IMAD.WIDE.U32 R74, R83, 0x8, R74 ;  /* 0x00000008534aa825 */ /* 0x004fcc00078e004a */
[----:B------:R-:W2:Y:S01]  /*1150*/  @!P2 LDG.E.64 R74, desc[UR8][R74.64] ;  /* 0x000000084a4aa981 */ /* 0x000ea2000c1e1b00 */
[----:B---3--:R-:W-:-:S06]  /*1160*/  @!P5 IMAD.WIDE.U32 R68, R86, 0x8, R68 ;  /* 0x000000085644d825 */ /* 0x008fcc00078e0044 */
[----:B------:R-:W3:Y:S01]  /*1170*/  @!P5 LDG.E.64 R68, desc[UR8][R68.64] ;  /* 0x000000084444d981 */ /* 0x000ee2000c1e1b00 */
[----:B------:R-:W-:-:S04]  /*1180*/  IADD3 R2, PT, PT, R2, 0x1, RZ ;  /* 0x0000000102027810 */ /* 0x000fc80007ffe0ff */
[----:B------:R-:W-:Y:S01]  /*1190*/  ISETP.NE.AND P0, PT, R2, RZ, PT ;  /* 0x000000ff0200720c */ /* 0x000fe20003f05270 */
[----:B------:R-:W-:Y:S01]  /*11a0*/  VIADD R13, R13, 0x1 ;  /* 0x000000010d0d7836 */ /* 0x000fe20000000000 */
[----:B0-----:R-:W-:Y:S01]  /*11b0*/  IADD3 R4, PT, PT, R4, R91, RZ ;  /* 0x0000005b04047210 */ /* 0x001fe20007ffe0ff */
[----:B------:R-:W-:Y:S01]  /*11c0*/  VIADD R9, R9, 0x1 ;  /* 0x0000000109097836 */ /* 0x000fe20000000000 */
[----:B------:R-:W-:Y:S01]  /*11d0*/  IADD3 R6, PT, PT, R6, 0x1, RZ ;  /* 0x0000000106067810 */ /* 0x000fe20007ffe0ff */
[----:B------:R-:W-:Y:S01]  /*11e0*/  VIADD R85, R85, 0x1 ;  /* 0x0000000155557836 */ /* 0x000fe20000000000 */
[----:B------:R-:W-:Y:S01]  /*11f0*/  IADD3 R3, PT, PT, R3, 0x1, RZ ;  /* 0x0000000103037810 */ /* 0x000fe20007ffe0ff */
[----:B------:R-:W-:Y:S01]  /*1200*/  VIADD R78, R78, 0x1 ;  /* 0x000000014e4e7836 */ /* 0x000fe20000000000 */
[----:B------:R-:W-:Y:S01]  /*1210*/  IADD3 R5, PT, PT, R5, 0x1, RZ ;  /* 0x0000000105057810 */ /* 0x000fe20007ffe0ff */
[----:B------:R-:W-:Y:S01]  /*1220*/  VIADD R84, R84, 0x1 ;  /* 0x0000000154547836 */ /* 0x000fe20000000000 */
[----:B------:R-:W-:-:S02]  /*1230*/  IADD3 R7, PT, PT, R7, 0x1, RZ ;  /* 0x0000000107077810 */ /* 0x000fc40007ffe0ff */
[----:B------:R-:W-:Y:S02]  /*1240*/  IADD3 R8, PT, PT, R8, 0x1, RZ ;  /* 0x0000000108087810 */ /* 0x000fe40007ffe0ff */
[----:B------:R-:W-:Y:S02]  /*1250*/  IADD3 R10, PT, PT, R10, 0x1, RZ ;  /* 0x000000010a0a7810 */ /* 0x000fe40007ffe0ff */
[----:B------:R-:W-:Y:S02]  /*1260*/  IADD3 R11, PT, PT, R11, 0x1, RZ ;  /* 0x000000010b0b7810 */ /* 0x000fe40007ffe0ff */
[----:B------:R-:W-:Y:S02]  /*1270*/  IADD3 R16, PT, PT, R16, 0x1, RZ ;  /* 0x0000000110107810 */ /* 0x000fe40007ffe0ff */
[----:B------:R-:W-:Y:S02]  /*1280*/  IADD3 R80, PT, PT, R80, 0x1, RZ ;  /* 0x0000000150507810 */ /* 0x000fe40007ffe0ff */
        /* <DEDUP_REMOVED lines=8> */
[----:B------:R-:W-:Y:S01]  /*1310*/  IADD3 R86, PT, PT, R86, 0x1, RZ ;  /* 0x0000000156567810 */ /* 0x000fe20007ffe0ff */
[----:B----4-:R-:W-:Y:S02]  /*1320*/  @!P3 DFMA R58, R66, R76, R58 ;  /* 0x0000004c423ab22b */ /* 0x010fe4000000003a */
[----:B-----5:R-:W-:Y:S02]  /*1330*/  DFMA R18, R70, R66, R18 ;  /* 0x000000424612722b */ /* 0x020fe40000000012 */
[----:B------:R-:W-:Y:S01]  /*1340*/  @!P1 DFMA R62, R66, R72, R62 ;  /* 0x00000048423e922b */ /* 0x000fe2000000003e */
[----:B------:R-:W-:-:S04]  /*1350*/  IADD3 R12, P1, PT, R12, 0x8, RZ ;  /* 0x000000080c0c7810 */ /* 0x000fc80007f3e0ff */
[----:B------:R-:W-:Y:S01]  /*1360*/  IADD3.X R89, PT, PT, RZ, R89, RZ, P1, !PT ;  /* 0x00000059ff597210 */ /* 0x000fe20000ffe4ff */
[C---:B--2---:R-:W-:Y:S02]  /*1370*/  @!P2 DFMA R60, R66.reuse, R74, R60 ;  /* 0x0000004a423ca22b */ /* 0x044fe4000000003c */
[----:B---3--:R-:W-:Y:S01]  /*1380*/  @!P5 DFMA R64, R66, R68, R64 ;  /* 0x000000444240d22b */ /* 0x008fe20000000040 */
[----:B------:R-:W-:Y:S10]  /*1390*/  @P0 BRA `(.L_x_1) ;  /* 0xfffffff000680947 */ /* 0x000ff4000383ffff */
.L_x_0:
[----:B------:R-:W0:Y:S01]  /*13a0*/  LDC R5, c[0x0][0x364] ;  /* 0x0000d900ff057b82 */ /* 0x000e220000000800 */
[----:B------:R-:W1:Y:S07]  /*13b0*/  S2R R7, SR_TID.X ;  /* 0x0000000000077919 */ /* 0x000e6e0000002100 */
[----:B------:R-:W1:Y:S08]  /*13c0*/  S2UR UR5, SR_CTAID.X ;  /* 0x00000000000579c3 */ /* 0x000e700000002500 */
[----:B------:R-:W1:Y:S08]  /*13d0*/  LDC R6, c[0x0][0x360] ;  /* 0x0000d800ff067b82 */ /* 0x000e700000000800 */
[----:B------:R-:W2:Y:S01]  /*13e0*/  LDC.64 R2, c[0x0][0x3a0] ;  /* 0x0000e800ff027b82 */ /* 0x000ea20000000a00 */
[----:B0-----:R-:W-:-:S04]  /*13f0*/  IMAD R4, R5, UR7, R0 ;  /* 0x0000000705047c24 */ /* 0x001fc8000f8e0200 */
[----:B------:R-:W-:-:S04]  /*1400*/  IMAD R4, R4, 0x18, RZ ;  /* 0x0000001804047824 */ /* 0x000fc800078e02ff */
[C---:B------:R-:W-:Y:S01]  /*1410*/  VIADD R14, R4.reuse, 0x9 ;  /* 0x00000009040e7836 */ /* 0x040fe20000000000 */
[C---:B------:R-:W-:Y:S02]  /*1420*/  IADD3 R8, PT, PT, R4.reuse, 0x2, RZ ;  /* 0x0000000204087810 */ /* 0x040fe40007ffe0ff */
[----:B------:R-:W-:Y:S02]  /*1430*/  IADD3 R5, PT, PT, R4, 0x1, RZ ;  /* 0x0000000104057810 */ /* 0x000fe40007ffe0ff */
[----:B------:R-:W-:Y:S02]  /*1440*/  ISETP.GE.AND P0, PT, R8, UR4, PT ;  /* 0x0000000408007c0c */ /* 0x000fe4000bf06270 */
[----:B------:R-:W-:Y:S01]  /*1450*/  IADD3 R9, PT, PT, R4, 0x3, RZ ;  /* 0x0000000304097810 */ /* 0x000fe20007ffe0ff */
[----:B-1----:R-:W-:Y:S01]  /*1460*/  IMAD R0, R6, UR5, R7 ;  /* 0x0000000506007c24 */ /* 0x002fe2000f8e0207 */
[----:B------:R-:W-:Y:S01]  /*1470*/  ISETP.GE.AND P6, PT, R5, UR4, PT ;  /* 0x0000000405007c0c */ /* 0x000fe2000bfc6270 */
[C---:B------:R-:W-:Y:S01]  /*1480*/  VIADD R5, R4.reuse, 0x4 ;  /* 0x0000000404057836 */ /* 0x040fe20000000000 */
[----:B------:R-:W-:Y:S01]  /*1490*/  ISETP.GE.AND P1, PT, R9, UR4, PT ;  /* 0x0000000409007c0c */ /* 0x000fe2000bf26270 */
[C---:B------:R-:W-:Y:S01]  /*14a0*/  IMAD R0, R4.reuse, R91, R0 ;  /* 0x0000005b04007224 */ /* 0x040fe200078e0200 */
[----:B------:R-:W-:-:S02]  /*14b0*/  IADD3 R8, PT, PT, R4, 0x5, RZ ;  /* 0x0000000504087810 */ /* 0x000fc40007ffe0ff */
[----:B------:R-:W-:Y:S01]  /*14c0*/  ISETP.GE.AND P2, PT, R5, UR4, PT ;  /* 0x0000000405007c0c */ /* 0x000fe2000bf46270 */
[----:B--2---:R-:W-:Y:S01]  /*14d0*/  IMAD.WIDE R6, R0, 0x8, R2 ;  /* 0x0000000800067825 */ /* 0x004fe200078e0202 */
[C---:B------:R-:W-:Y:S02]  /*14e0*/  IADD3 R9, PT, PT, R4.reuse, 0x6, RZ ;  /* 0x0000000604097810 */ /* 0x040fe40007ffe0ff */
[----:B------:R-:W-:Y:S02]  /*14f0*/  IADD3 R10, PT, PT, R4, 0x7, RZ ;  /* 0x00000007040a7810 */ /* 0x000fe40007ffe0ff */
[C---:B------:R-:W-:Y:S01]  /*1500*/  @!P0 LEA R11, R91.reuse, R0, 0x1 ;  /* 0x000000005b0b8211 */ /* 0x040fe200078e08ff */
[----:B------:R0:W-:Y:S01]  /*1510*/  STG.E.64 desc[UR8][R6.64], R18 ;  /* 0x0000001206007986 */ /* 0x0001e2000c101b08 */
[----:B------:R-:W-:Y:S01]  /*1520*/  ISETP.GE.AND P3, PT, R8, UR4, PT ;  /* 0x0000000408007c0c */ /* 0x000fe2000bf66270 */
[----:B------:R-:W-:Y:S01]  /*1530*/  @!P1 IMAD R13, R91, 0x3, R0 ;  /* 0x000000035b0d9824 */ /* 0x000fe200078e0200 */
[----:B------:R-:W-:Y:S01]  /*1540*/  ISETP.GE.AND P4, PT, R9, UR4, PT ;  /* 0x0000000409007c0c */ /* 0x000fe2000bf86270 */
[----:B------:R-:W-:Y:S01]  /*1550*/  @!P6 IMAD.WIDE R8, R91, 0x8, R6 ;  /* 0x000000085b08e825 */ /* 0x000fe200078e0206 */
[----:B------:R-:W-:-:S02]  /*1560*/  ISETP.GE.AND P5, PT, R10, UR4, PT ;  /* 0x000000040a007c0c */ /* 0x000fc4000bfa6270 */
[----:B------:R-:W-:Y:S01]  /*1570*/  IADD3 R5, PT, PT, R4, 0x8, RZ ;  /* 0x0000000804057810 */ /* 0x000fe20007ffe0ff */
[--C-:B------:R-:W-:Y:S01]  /*1580*/  @!P0 IMAD.WIDE R10, R11, 0x8, R2.reuse ;  /* 0x000000080b0a8825 */ /* 0x100fe200078e0202 */
[----:B------:R1:W-:Y:S02]  /*1590*/  @!P6 STG.E.64 desc[UR8][R8.64], R20 ;  /* 0x000000140800e986 */ /* 0x0003e4000c101b08 */
[----:B------:R-:W-:Y:S01]  /*15a0*/  ISETP.GE.AND P6, PT, R5, UR4, PT ;  /* 0x0000000405007c0c */ /* 0x000fe2000bfc6270 */
[--C-:B------:R-:W-:Y:S01]  /*15b0*/  @!P1 IMAD.WIDE R12, R13, 0x8, R2.reuse ;  /* 0x000000080d0c9825 */ /* 0x100fe200078e0202 */
[----:B------:R2:W-:Y:S01]  /*15c0*/  @!P0 STG.E.64 desc[UR8][R10.64], R22 ;  /* 0x000000160a008986 */ /* 0x0005e2000c101b08 */
[----:B------:R-:W-:Y:S02]  /*15d0*/  @!P2 LEA R5, R91, R0, 0x2 ;  /* 0x000000005b05a211 */ /* 0x000fe400078e10ff */
[----:B------:R-:W-:Y:S01]  /*15e0*/  ISETP.GE.AND P0, PT, R14, UR4, PT ;  /* 0x000000040e007c0c */ /* 0x000fe2000bf06270 */
[----:B------:R3:W-:Y:S01]  /*15f0*/  @!P1 STG.E.64 desc[UR8][R12.64], R24 ;  /* 0x000000180c009986 */ /* 0x0007e2000c101b08 */
[----:B------:R-:W-:Y:S01]  /*1600*/  IADD3 R14, PT, PT, R4, 0xa, RZ ;  /* 0x0000000a040e7810 */ /* 0x000fe20007ffe0ff */
[----:B0-----:R-:W-:-:S03]  /*1610*/  @!P2 IMAD.WIDE R6, R5, 0x8, R2 ;  /* 0x000000080506a825 */ /* 0x001fc600078e0202 */
[----:B------:R-:W-:Y:S01]  /*1620*/  ISETP.GE.AND P1, PT, R14, UR4, PT ;  /* 0x000000040e007c0c */ /* 0x000fe2000bf26270 */
[C-C-:B------:R-:W-:Y:S01]  /*1630*/  @!P3 IMAD R15, R91.reuse, 0x5, R0.reuse ;  /* 0x000000055b0fb824 */ /* 0x140fe200078e0200 */
[----:B------:R-:W-:Y:S01]  /*1640*/  IADD3 R14, PT, PT, R4, 0xb, RZ ;  /* 0x0000000b040e7810 */ /* 0x000fe20007ffe0ff */
[----:B------:R-:W-:Y:S01]  /*1650*/  @!P4 IMAD R5, R91, 0x6, R0 ;  /* 0x000000065b05c824 */ /* 0x000fe200078e0200 */
[----:B------:R0:W-:Y:S01]  /*1660*/  @!P2 STG.E.64 desc[UR8][R6.64], R26 ;  /* 0x0000001a0600a986 */ /* 0x0001e2000c101b08 */
[--C-:B-1----:R-:W-:Y:S01]  /*1670*/  @!P3 IMAD.WIDE R8, R15, 0x8, R2.reuse ;  /* 0x000000080f08b825 */ /* 0x102fe200078e0202 */
[----:B------:R-:W-:Y:S02]  /*1680*/  ISETP.GE.AND P2, PT, R14, UR4, PT ;  /* 0x000000040e007c0c */ /* 0x000fe4000bf46270 */
[C---:B------:R-:W-:Y:S01]  /*1690*/  IADD3 R15, PT, PT, R4.reuse, 0xc, RZ ;  /* 0x0000000c040f7810 */ /* 0x040fe20007ffe0ff */
[----:B--2---:R-:W-:Y:S01]  /*16a0*/  @!P4 IMAD.WIDE R10, R5, 0x8, R2 ;  /* 0x00000008050ac825 */ /* 0x004fe200078e0202 */
[----:B------:R-:W-:Y:S01]  /*16b0*/  IADD3 R14, PT, PT, R4, 0xd, RZ ;  /* 0x0000000d040e7810 */ /* 0x000fe20007ffe0ff */
[----:B------:R1:W-:Y:S01]  /*16c0*/  @!P3 STG.E.64 desc[UR8][R8.64], R28 ;  /* 0x0000001c0800b986 */ /* 0x0003e2000c101b08 */
[----:B------:R-:W-:Y:S01]  /*16d0*/  ISETP.GE.AND P3, PT, R15, UR4, PT ;  /* 0x000000040f007c0c */ /* 0x000fe2000bf66270 */
[----:B---3--:R-:W-:-:S02]  /*16e0*/  @!P5 IMAD R13, R91, 0x7, R0 ;  /* 0x000000075b0dd824 */ /* 0x008fc400078e0200 */
[----:B------:R-:W-:Y:S01]  /*16f0*/  @!P6 IMAD R5, R91, 0x8, R0 ;  /* 0x000000085b05e824 */ /* 0x000fe200078e0200 */
[----:B------:R2:W-:Y:S01]  /*1700*/  @!P4 STG.E.64 desc[UR8][R10.64], R30 ;  /* 0x0000001e0a00c986 */ /* 0x0005e2000c101b08 */
[--C-:B------:R-:W-:Y:S01]  /*1710*/  @!P5 IMAD.WIDE R12, R13, 0x8, R2.reuse ;  /* 0x000000080d0cd825 */ /* 0x100fe200078e0202 */
[----:B------:R-:W-:Y:S02]  /*1720*/  ISETP.GE.AND P4, PT, R14, UR4, PT ;  /* 0x000000040e007c0c */ /* 0x000fe4000bf86270 */
[C---:B------:R-:W-:Y:S01]  /*1730*/  IADD3 R14, PT, PT, R4.reuse, 0xe, RZ ;  /* 0x0000000e040e7810 */ /* 0x040fe20007ffe0ff */
[----:B0-----:R-:W-:Y:S01]  /*1740*/  @!P6 IMAD.WIDE R6, R5, 0x8, R2 ;  /* 0x000000080506e825 */ /* 0x001fe200078e0202 */
[----:B------:R-:W-:Y:S01]  /*1750*/  IADD3 R5, PT, PT, R4, 0xf, RZ ;  /* 0x0000000f04057810 */ /* 0x000fe20007ffe0ff */
[----:B------:R0:W-:Y:S01]  /*1760*/  @!P5 STG.E.64 desc[UR8][R12.64], R32 ;  /* 0x000000200c00d986 */ /* 0x0001e2000c101b08 */
[----:B------:R-:W-:Y:S01]  /*1770*/  ISETP.GE.AND P5, PT, R14, UR4, PT ;  /* 0x000000040e007c0c */ /* 0x000fe2000bfa6270 */
[----:B------:R-:W-:Y:S01]  /*1780*/  @!P0 IMAD R15, R91, 0x9, R0 ;  /* 0x000000095b0f8824 */ /* 0x000fe200078e0200 */
[----:B------:R-:W-:Y:S01]  /*1790*/  IADD3 R14, PT, PT, R4, 0x10, RZ ;  /* 0x00000010040e7810 */ /* 0x000fe20007ffe0ff */
[----:B------:R3:W-:Y:S01]  /*17a0*/  @!P6 STG.E.64 desc[UR8][R6.64], R34 ;  /* 0x000000220600e986 */ /* 0x0007e2000c101b08 */
[----:B------:R-:W-:Y:S01]  /*17b0*/  ISETP.GE.AND P6, PT, R5, UR4, PT ;  /* 0x0000000405007c0c */ /* 0x000fe2000bfc6270 */
[----:B-1----:R-:W-:-:S04]  /*17c0*/  @!P0 IMAD.WIDE R8, R15, 0x8, R2 ;  /* 0x000000080f088825 */ /* 0x002fc800078e0202 */
[C-C-:B--2---:R-:W-:Y:S01]  /*17d0*/  @!P1 IMAD R11, R91.reuse, 0xa, R0.reuse ;  /* 0x0000000a5b0b9824 */ /* 0x144fe200078e0200 */
[----:B------:R1:W-:Y:S01]  /*17e0*/  @!P0 STG.E.64 desc[UR8][R8.64], R36 ;  /* 0x0000002408008986 */ /* 0x0003e2000c101b08 */
[----:B------:R-:W-:Y:S01]  /*17f0*/  @!P2 IMAD R5, R91, 0xb, R0 ;  /* 0x0000000b5b05a824 */ /* 0x000fe200078e0200 */
[----:B------:R-:W-:Y:S01]  /*1800*/  ISETP.GE.AND P0, PT, R14, UR4, PT ;  /* 0x000000040e007c0c */ /* 0x000fe2000bf06270 */
[----:B------:R-:W-:Y:S01]  /*1810*/  @!P1 IMAD.WIDE R10, R11, 0x8, R2 ;  /* 0x000000080b0a9825 */ /* 0x000fe200078e0202 */
[----:B------:R-:W-:-:S03]  /*1820*/  IADD3 R14, PT, PT, R4, 0x11, RZ ;  /* 0x00000011040e7810 */ /* 0x000fc60007ffe0ff */
[----:B0-----:R-:W-:Y:S01]  /*1830*/  @!P2 IMAD.WIDE R12, R5, 0x8, R2 ;  /* 0x00000008050ca825 */ /* 0x001fe200078e0202 */
[----:B------:R-:W-:Y:S01]  /*1840*/  IADD3 R5, PT, PT, R4, 0x12, RZ ;  /* 0x0000001204057810 */ /* 0x000fe20007ffe0ff */
[----:B------:R0:W-:Y:S01]  /*1850*/  @!P1 STG.E.64 desc[UR8][R10.64], R38 ;  /* 0x000000260a009986 */ /* 0x0001e2000c101b08 */
[----:B------:R-:W-:Y:S01]  /*1860*/  ISETP.GE.AND P1, PT, R14, UR4, PT ;  /* 0x000000040e007c0c */ /* 0x000fe2000bf26270 */
[----:B------:R-:W-:Y:S02]  /*1870*/  @!P3 IMAD R15, R91, 0xc, R0 ;  /* 0x0000000c5b0fb824 */ /* 0x000fe400078e0200 */
[----:B------:R-:W-:Y:S01]  /*1880*/  @!P2 STG.E.64 desc[UR8][R12.64], R40 ;  /* 0x000000280c00a986 */ /* 0x000fe2000c101b08 */
[----:B------:R-:W-:Y:S01]  /*1890*/  ISETP.GE.AND P2, PT, R5, UR4, PT ;  /* 0x0000000405007c0c */ /* 0x000fe2000bf46270 */
[----:B---3--:R-:W-:-:S04]  /*18a0*/  @!P3 IMAD.WIDE R6, R15, 0x8, R2 ;  /* 0x000000080f06b825 */ /* 0x008fc800078e0202 */
[C-C-:B-1----:R-:W-:Y:S01]  /*18b0*/  @!P4 IMAD R9, R91.reuse, 0xd, R0.reuse ;  /* 0x0000000d5b09c824 */ /* 0x142fe200078e0200 */
[----:B------:R1:W-:Y:S01]  /*18c0*/  @!P3 STG.E.64 desc[UR8][R6.64], R42 ;  /* 0x0000002a0600b986 */ /* 0x0003e2000c101b08 */
[----:B------:R-:W-:Y:S02]  /*18d0*/  VIADD R14, R4, 0x13 ;  /* 0x00000013040e7836 */ /* 0x000fe40000000000 */
[C-C-:B------:R-:W-:Y:S02]  /*18e0*/  @!P5 IMAD R5, R91.reuse, 0xe, R0.reuse ;  /* 0x0000000e5b05d824 */ /* 0x140fe400078e0200 */
[----:B------:R-:W-:Y:S01]  /*18f0*/  @!P6 IMAD R15, R91, 0xf, R0 ;  /* 0x0000000f5b0fe824 */ /* 0x000fe200078e0200 */
[----:B------:R-:W-:Y:S01]  /*1900*/  ISETP.GE.AND P3, PT, R14, UR4, PT ;  /* 0x000000040e007c0c */ /* 0x000fe2000bf66270 */
[----:B------:R-:W-:Y:S01]  /*1910*/  @!P4 IMAD.WIDE R8, R9, 0x8, R2 ;  /* 0x000000080908c825 */ /* 0x000fe200078e0202 */
[----:B------:R-:W-:-:S03]  /*1920*/  IADD3 R14, PT, PT, R4, 0x14, RZ ;  /* 0x00000014040e7810 */ /* 0x000fc60007ffe0ff */
[--C-:B0-----:R-:W-:Y:S01]  /*1930*/  @!P5 IMAD.WIDE R10, R5, 0x8, R2.reuse ;  /* 0x00000008050ad825 */ /* 0x101fe200078e0202 */
[C---:B------:R-:W-:Y:S01]  /*1940*/  IADD3 R5, PT, PT, R4.reuse, 0x15, RZ ;  /* 0x0000001504057810 */ /* 0x040fe20007ffe0ff */
[----:B------:R0:W-:Y:S01]  /*1950*/  @!P4 STG.E.64 desc[UR8][R8.64], R44 ;  /* 0x0000002c0800c986 */ /* 0x0001e2000c101b08 */
[----:B-1----:R-:W-:Y:S01]  /*1960*/  IADD3 R6, PT, PT, R4, 0x16, RZ ;  /* 0x0000001604067810 */ /* 0x002fe20007ffe0ff */
[--C-:B------:R-:W-:Y:S01]  /*1970*/  @!P6 IMAD.WIDE R12, R15, 0x8, R2.reuse ;  /* 0x000000080f0ce825 */ /* 0x100fe200078e0202 */
[----:B------:R-:W-:Y:S01]  /*1980*/  ISETP.GE.AND P4, PT, R14, UR4, PT ;  /* 0x000000040e007c0c */ /* 0x000fe2000bf86270 */
[----:B------:R1:W-:Y:S01]  /*1990*/  @!P5 STG.E.64 desc[UR8][R10.64], R46 ;  /* 0x0000002e0a00d986 */ /* 0x0003e2000c101b08 */
[----:B------:R-:W-:Y:S02]  /*19a0*/  @!P0 LEA R7, R91, R0, 0x4 ;  /* 0x000000005b078211 */ /* 0x000fe400078e20ff */
[----:B------:R-:W-:Y:S01]  /*19b0*/  ISETP.GE.AND P5, PT, R5, UR4, PT ;  /* 0x0000000405007c0c */ /* 0x000fe2000bfa6270 */
[----:B------:R2:W-:Y:S01]  /*19c0*/  @!P6 STG.E.64 desc[UR8][R12.64], R48 ;  /* 0x000000300c00e986 */ /* 0x0005e2000c101b08 */
[----:B------:R-:W-:Y:S01]  /*19d0*/  ISETP.GE.AND P6, PT, R6, UR4, PT ;  /* 0x0000000406007c0c */ /* 0x000fe2000bfc6270 */
[----:B------:R-:W-:Y:S01]  /*19e0*/  @!P0 IMAD.WIDE R6, R7, 0x8, R2 ;  /* 0x0000000807068825 */ /* 0x000fe200078e0202 */
[----:B0-----:R-:W-:-:S03]  /*19f0*/  IADD3 R8, PT, PT, R4, 0x17, RZ ;  /* 0x0000001704087810 */ /* 0x001fc60007ffe0ff */
[C-C-:B------:R-:W-:Y:S01]  /*1a00*/  @!P1 IMAD R5, R91.reuse, 0x11, R0.reuse ;  /* 0x000000115b059824 */ /* 0x140fe200078e0200 */
[----:B------:R0:W-:Y:S01]  /*1a10*/  @!P0 STG.E.64 desc[UR8][R6.64], R50 ;  /* 0x0000003206008986 */ /* 0x0001e2000c101b08 */
[C-C-:B------:R-:W-:Y:S01]  /*1a20*/  @!P2 IMAD R9, R91.reuse, 0x12, R0.reuse ;  /* 0x000000125b09a824 */ /* 0x140fe200078e0200 */
[----:B------:R-:W-:Y:S01]  /*1a30*/  ISETP.GE.AND P0, PT, R8, UR4, PT ;  /* 0x0000000408007c0c */ /* 0x000fe2000bf06270 */
[----:B-1----:R-:W-:Y:S02]  /*1a40*/  @!P3 IMAD R11, R91, 0x13, R0 ;  /* 0x000000135b0bb824 */ /* 0x002fe400078e0200 */
[----:B------:R-:W-:-:S04]  /*1a50*/  @!P1 IMAD.WIDE R4, R5, 0x8, R2 ;  /* 0x0000000805049825 */ /* 0x000fc800078e0202 */
[C-C-:B--2---:R-:W-:Y:S01]  /*1a60*/  @!P4 IMAD R13, R91.reuse, 0x14, R0.reuse ;  /* 0x000000145b0dc824 */ /* 0x144fe200078e0200 */
[----:B------:R1:W-:Y:S01]  /*1a70*/  @!P1 STG.E.64 desc[UR8][R4.64], R52 ;  /* 0x0000003404009986 */ /* 0x0003e2000c101b08 */
[C-C-:B------:R-:W-:Y:S02]  /*1a80*/  @!P5 IMAD R15, R91.reuse, 0x15, R0.reuse ;  /* 0x000000155b0fd824 */ /* 0x140fe400078e0200 */
[----:B------:R-:W-:Y:S02]  /*1a90*/  @!P6 IMAD R17, R91, 0x16, R0 ;  /* 0x000000165b11e824 */ /* 0x000fe400078e0200 */
[----:B------:R-:W-:-:S04]  /*1aa0*/  @!P2 IMAD.WIDE R8, R9, 0x8, R2 ;  /* 0x000000080908a825 */ /* 0x000fc800078e0202 */
[--C-:B------:R-:W-:Y:S01]  /*1ab0*/  @!P3 IMAD.WIDE R10, R11, 0x8, R2.reuse ;  /* 0x000000080b0ab825 */ /* 0x100fe200078e0202 */
[----:B------:R1:W-:Y:S03]  /*1ac0*/  @!P2 STG.E.64 desc[UR8][R8.64], R54 ;  /* 0x000000360800a986 */ /* 0x0003e6000c101b08 */
[--C-:B------:R-:W-:Y:S01]  /*1ad0*/  @!P4 IMAD.WIDE R12, R13, 0x8, R2.reuse ;  /* 0x000000080d0cc825 */ /* 0x100fe200078e0202 */
[----:B------:R1:W-:Y:S03]  /*1ae0*/  @!P3 STG.E.64 desc[UR8][R10.64], R56 ;  /* 0x000000380a00b986 */ /* 0x0003e6000c101b08 */
[--C-:B0-----:R-:W-:Y:S01]  /*1af0*/  @!P5 IMAD.WIDE R6, R15, 0x8, R2.reuse ;  /* 0x000000080f06d825 */ /* 0x101fe200078e0202 */
[----:B------:R1:W-:Y:S03]  /*1b00*/  @!P4 STG.E.64 desc[UR8][R12.64], R58 ;  /* 0x0000003a0c00c986 */ /* 0x0003e6000c101b08 */
[----:B------:R-:W-:Y:S01]  /*1b10*/  @!P6 IMAD.WIDE R14, R17, 0x8, R2 ;  /* 0x00000008110ee825 */ /* 0x000fe200078e0202 */
[----:B------:R1:W-:Y:S04]  /*1b20*/  @!P5 STG.E.64 desc[UR8][R6.64], R60 ;  /* 0x0000003c0600d986 */ /* 0x0003e8000c101b08 */
[----:B------:R1:W-:Y:S01]  /*1b30*/  @!P6 STG.E.64 desc[UR8][R14.64], R62 ;  /* 0x0000003e0e00e986 */ /* 0x0003e2000c101b08 */
[----:B------:R-:W-:Y:S05]  /*1b40*/  @P0 EXIT ;  /* 0x000000000000094d */ /* 0x000fea0003800000 */
[----:B------:R-:W-:-:S04]  /*1b50*/  IMAD R91, R91, 0x17, R0 ;  /* 0x000000175b5b7824 */ /* 0x000fc800078e0200 */
[----:B------:R-:W-:-:S05]  /*1b60*/  IMAD.WIDE R2, R91, 0x8, R2 ;  /* 0x000000085b027825 */ /* 0x000fca00078e0202 */
[----:B------:R-:W-:Y:S01]  /*1b70*/  STG.E.64 desc[UR8][R2.64], R64 ;  /* 0x0000004002007986 */ /* 0x000fe2000c101b08 */
[----:B------:R-:W-:Y:S05]  /*1b80*/  EXIT ;  /* 0x000000000000794d */ /* 0x000fea0003800000 */
.L_x_2:
[----:B------:R-:W-:-:S00]  /*1b90*/  BRA `(.L_x_2) ;  /* 0xfffffffc00fc7947 */ /* 0x000fc0000383ffff */
[----:B------:R-:W-:-:S00]  /*1ba0*/  NOP ;  /* 0x0000000000007918 */ /* 0x000fc00000000000 */
        /* <DEDUP_REMOVED lines=13> */
.L_x_3:


//--------------------- .nv.shared.reserved.0     --------------------------
	.section	.nv.shared.reserved.0,"aw",@nobits
	.weak		__nv_reservedSMEM_offset_0_alias
	.size		__nv_reservedSMEM_offset_0_alias, 0, 64
	.other		__nv_reservedSMEM_offset_0_alias,@"STO_CUDA_RESERVED_SHARED STV_DEFAULT"
__nv_reservedSMEM_offset_0_alias:
	.zero		0
	.zero		64


//--------------------- .nv.constant0._Z18matmult_gpu4KerneliiiPdS_S_ --------------------------
	.section	.nv.constant0._Z18matmult_gpu4KerneliiiPdS_S_,"a",@progbits
	.sectionflags	@""
	.align	4
.nv.constant0._Z18matmult_gpu4KerneliiiPdS_S_:
	.zero		936


//--------------------- SYMBOLS --------------------------

	.type		.nv.reservedSmem.offset0,@object
	.size		.nv.reservedSmem.offset0,0x4
